def attn_fwd(
    Q,
    K,
    V,
    Out,
    Lse,
    sm_scale,
    stride_qz,
    stride_qh,
    stride_qm,
    stride_qk,
    stride_kz,
    stride_kh,
    stride_kn,
    stride_kk,
    stride_vz,
    stride_vh,
    stride_vn,
    stride_vk,
    stride_oz,
    stride_oh,
    stride_om,
    stride_ok,
    seqlen_q,
    seqlen_k,
    BLOCK_M: tl.constexpr,
    BLOCK_N: tl.constexpr,
    HEAD_DIM: tl.constexpr,
    CAUSAL: tl.constexpr,
):
    start_m = tl.program_id(0)
    off_hz = tl.program_id(1)
    q_off = off_hz * stride_qh
    k_off = off_hz * stride_kh
    v_off = off_hz * stride_vh
    offs_m = start_m * BLOCK_M + tl.arange(0, BLOCK_M)
    offs_d = tl.arange(0, HEAD_DIM)
    offs_n = tl.arange(0, BLOCK_N)
    q_ptrs = Q + q_off + offs_m[:, None] * stride_qm + offs_d[None, :] * stride_qk
    k_ptrs = K + k_off + offs_d[:, None] * stride_kk + offs_n[None, :] * stride_kn
    v_ptrs = V + v_off + offs_n[:, None] * stride_vn + offs_d[None, :] * stride_vk
    m_i = tl.full([BLOCK_M], float("-inf"), dtype=tl.float32)
    l_i = tl.zeros([BLOCK_M], dtype=tl.float32) + 1.0
    acc = tl.zeros([BLOCK_M, HEAD_DIM], dtype=tl.float32)
    q = tl.load(q_ptrs)
    acc, l_i, m_i = _attn_fwd_inner(
        acc,
        l_i,
        m_i,
        q,
        k_ptrs,
        v_ptrs,
        sm_scale,
        stride_kn,
        stride_vn,
        start_m,
        seqlen_k,
        BLOCK_M,
        BLOCK_N,
        HEAD_DIM,
        CAUSAL,
    )
    acc = acc / l_i[:, None]
    lse = m_i + tl.math.log2(l_i) / 1.4426950408889634
    o_ptrs = (
        Out
        + off_hz * stride_oh
        + offs_m[:, None] * stride_om
        + offs_d[None, :] * stride_ok
    )
    tl.store(o_ptrs, acc.to(Out.dtype.element_ty))
    tl.store(Lse + off_hz * seqlen_q + offs_m, lse)

# config = {"BLOCK_M": 32, "BLOCK_N": 64, "HEAD_DIM": 64, "arch": "sm_100", "causal": false, "dtype": "bf16", "num_stages": 2, "num_warps": 4}
# arch = sm_100


// ===== COMPILED SASS (sm_100a) =====

	.target	sm_100a

	.elftype	@"ET_EXEC"


//--------------------- .note.nv.tkinfo           --------------------------
	.section	.note.nv.tkinfo,"",@"SHT_NOTE"
	.sectionflags	@"SHF_NOTE_NV_TKINFO"
	.tkinfo
        /*0018*/ 	.word	0x00000081
        /*0030*/ 	.string	""
        /*0030*/ 	.string	"ptxas-blackwell"
        /*0030*/ 	.string	"Cuda compilation tools, release 12.9, V12.9.86"
        /*0030*/ 	.string	"Build cuda_12.9.r12.9/compiler.36037853_0"
        /*0030*/ 	.string	"-v  -suppress-debug-info  -lineinfo  -arch sm_100a "



//--------------------- .note.nv.cuver            --------------------------
	.section	.note.nv.cuver,"",@"SHT_NOTE"
	.sectionflags	@"SHF_NOTE_NV_CUVER"
        /*0018*/ 	.short	0x0001
        /*001a*/ 	.short	0x0064
        /*001c*/ 	.short	0x0001
        /*001e*/ 	.short	0x0000
        /*0020*/ 	.short	0x0001
        /*0022*/ 	.short	0x0000


//--------------------- .nv.info                  --------------------------
	.section	.nv.info,"",@"SHT_CUDA_INFO"
	.align	4


	//----- nvinfo : EIATTR_REGCOUNT
	.align		4
        /*0000*/ 	.byte	0x04, 0x2f
        /*0002*/ 	.short	(.L_2 - .L_1)
	.align		4
.L_1:
        /*0004*/ 	.word	index@(attn_fwd)
        /*0008*/ 	.word	0x000000fb


	//----- nvinfo : EIATTR_FRAME_SIZE
	.align		4
.L_2:
        /*000c*/ 	.byte	0x04, 0x11
        /*000e*/ 	.short	(.L_4 - .L_3)
	.align		4
.L_3:
        /*0010*/ 	.word	index@(attn_fwd)
        /*0014*/ 	.word	0x00000000


	//----- nvinfo : EIATTR_MIN_STACK_SIZE
	.align		4
.L_4:
        /*0018*/ 	.byte	0x04, 0x12
        /*001a*/ 	.short	(.L_6 - .L_5)
	.align		4
.L_5:
        /*001c*/ 	.word	index@(attn_fwd)
        /*0020*/ 	.word	0x00000000
.L_6:


//--------------------- .nv.info.attn_fwd         --------------------------
	.section	.nv.info.attn_fwd,"",@"SHT_CUDA_INFO"
	.sectionflags	@""
	.align	4


	//----- nvinfo : EIATTR_CUDA_API_VERSION
	.align		4
        /*0000*/ 	.byte	0x04, 0x37
        /*0002*/ 	.short	(.L_8 - .L_7)
.L_7:
        /*0004*/ 	.word	0x00000081


	//----- nvinfo : EIATTR_KPARAM_INFO
	.align		4
.L_8:
        /*0008*/ 	.byte	0x04, 0x17
        /*000a*/ 	.short	(.L_10 - .L_9)
.L_9:
        /*000c*/ 	.word	0x00000000
        /*0010*/ 	.short	0x0019
        /*0012*/ 	.short	0x0080
        /*0014*/ 	.byte	0x00, 0xf4, 0x21, 0x00


	//----- nvinfo : EIATTR_KPARAM_INFO
	.align		4
.L_10:
        /*0018*/ 	.byte	0x04, 0x17
        /*001a*/ 	.short	(.L_12 - .L_11)
.L_11:
        /*001c*/ 	.word	0x00000000
        /*0020*/ 	.short	0x0018
        /*0022*/ 	.short	0x0078
        /*0024*/ 	.byte	0x00, 0xf4, 0x21, 0x00


	//----- nvinfo : EIATTR_KPARAM_INFO
	.align		4
.L_12:
        /*0028*/ 	.byte	0x04, 0x17
        /*002a*/ 	.short	(.L_14 - .L_13)
.L_13:
        /*002c*/ 	.word	0x00000000
        /*0030*/ 	.short	0x0017
        /*0032*/ 	.short	0x0070
        /*0034*/ 	.byte	0x00, 0xf0, 0x11, 0x00


	//----- nvinfo : EIATTR_KPARAM_INFO
	.align		4
.L_14:
        /*0038*/ 	.byte	0x04, 0x17
        /*003a*/ 	.short	(.L_16 - .L_15)
.L_15:
        /*003c*/ 	.word	0x00000000
        /*0040*/ 	.short	0x0016
        /*0042*/ 	.short	0x006c
        /*0044*/ 	.byte	0x00, 0xf0, 0x11, 0x00


	//----- nvinfo : EIATTR_KPARAM_INFO
	.align		4
.L_16:
        /*0048*/ 	.byte	0x04, 0x17
        /*004a*/ 	.short	(.L_18 - .L_17)
.L_17:
        /*004c*/ 	.word	0x00000000
        /*0050*/ 	.short	0x0015
        /*0052*/ 	.short	0x0068
        /*0054*/ 	.byte	0x00, 0xf0, 0x11, 0x00


	//----- nvinfo : EIATTR_KPARAM_INFO
	.align		4
.L_18:
        /*0058*/ 	.byte	0x04, 0x17
        /*005a*/ 	.short	(.L_20 - .L_19)
.L_19:
        /*005c*/ 	.word	0x00000000
        /*0060*/ 	.short	0x0014
        /*0062*/ 	.short	0x0064
        /*0064*/ 	.byte	0x00, 0xf0, 0x11, 0x00


	//----- nvinfo : EIATTR_KPARAM_INFO
	.align		4
.L_20:
        /*0068*/ 	.byte	0x04, 0x17
        /*006a*/ 	.short	(.L_22 - .L_21)
.L_21:
        /*006c*/ 	.word	0x00000000
        /*0070*/ 	.short	0x0013
        /*0072*/ 	.short	0x0060
        /*0074*/ 	.byte	0x00, 0xf0, 0x11, 0x00


	//----- nvinfo : EIATTR_KPARAM_INFO
	.align		4
.L_22:
        /*0078*/ 	.byte	0x04, 0x17
        /*007a*/ 	.short	(.L_24 - .L_23)
.L_23:
        /*007c*/ 	.word	0x00000000
        /*0080*/ 	.short	0x0012
        /*0082*/ 	.short	0x005c
        /*0084*/ 	.byte	0x00, 0xf0, 0x11, 0x00


	//----- nvinfo : EIATTR_KPARAM_INFO
	.align		4
.L_24:
        /*0088*/ 	.byte	0x04, 0x17
        /*008a*/ 	.short	(.L_26 - .L_25)
.L_25:
        /*008c*/ 	.word	0x00000000
        /*0090*/ 	.short	0x0011
        /*0092*/ 	.short	0x0058
        /*0094*/ 	.byte	0x00, 0xf0, 0x11, 0x00


	//----- nvinfo : EIATTR_KPARAM_INFO
	.align		4
.L_26:
        /*0098*/ 	.byte	0x04, 0x17
        /*009a*/ 	.short	(.L_28 - .L_27)
.L_27:
        /*009c*/ 	.word	0x00000000
        /*00a0*/ 	.short	0x0010
        /*00a2*/ 	.short	0x0054
        /*00a4*/ 	.byte	0x00, 0xf0, 0x11, 0x00


	//----- nvinfo : EIATTR_KPARAM_INFO
	.align		4
.L_28:
        /*00a8*/ 	.byte	0x04, 0x17
        /*00aa*/ 	.short	(.L_30 - .L_29)
.L_29:
        /*00ac*/ 	.word	0x00000000
        /*00b0*/ 	.short	0x000f
        /*00b2*/ 	.short	0x0050
        /*00b4*/ 	.byte	0x00, 0xf0, 0x11, 0x00


	//----- nvinfo : EIATTR_KPARAM_INFO
	.align		4
.L_30:
        /*00b8*/ 	.byte	0x04, 0x17
        /*00ba*/ 	.short	(.L_32 - .L_31)
.L_31:
        /*00bc*/ 	.word	0x00000000
        /*00c0*/ 	.short	0x000e
        /*00c2*/ 	.short	0x004c
        /*00c4*/ 	.byte	0x00, 0xf0, 0x11, 0x00


	//----- nvinfo : EIATTR_KPARAM_INFO
	.align		4
.L_32:
        /*00c8*/ 	.byte	0x04, 0x17
        /*00ca*/ 	.short	(.L_34 - .L_33)
.L_33:
        /*00cc*/ 	.word	0x00000000
        /*00d0*/ 	.short	0x000d
        /*00d2*/ 	.short	0x0048
        /*00d4*/ 	.byte	0x00, 0xf0, 0x11, 0x00


	//----- nvinfo : EIATTR_KPARAM_INFO
	.align		4
.L_34:
        /*00d8*/ 	.byte	0x04, 0x17
        /*00da*/ 	.short	(.L_36 - .L_35)
.L_35:
        /*00dc*/ 	.word	0x00000000
        /*00e0*/ 	.short	0x000c
        /*00e2*/ 	.short	0x0044
        /*00e4*/ 	.byte	0x00, 0xf0, 0x11, 0x00


	//----- nvinfo : EIATTR_KPARAM_INFO
	.align		4
.L_36:
        /*00e8*/ 	.byte	0x04, 0x17
        /*00ea*/ 	.short	(.L_38 - .L_37)
.L_37:
        /*00ec*/ 	.word	0x00000000
        /*00f0*/ 	.short	0x000b
        /*00f2*/ 	.short	0x0040
        /*00f4*/ 	.byte	0x00, 0xf0, 0x11, 0x00


	//----- nvinfo : EIATTR_KPARAM_INFO
	.align		4
.L_38:
        /*00f8*/ 	.byte	0x04, 0x17
        /*00fa*/ 	.short	(.L_40 - .L_39)
.L_39:
        /*00fc*/ 	.word	0x00000000
        /*0100*/ 	.short	0x000a
        /*0102*/ 	.short	0x003c
        /*0104*/ 	.byte	0x00, 0xf0, 0x11, 0x00


	//----- nvinfo : EIATTR_KPARAM_INFO
	.align		4
.L_40:
        /*0108*/ 	.byte	0x04, 0x17
        /*010a*/ 	.short	(.L_42 - .L_41)
.L_41:
        /*010c*/ 	.word	0x00000000
        /*0110*/ 	.short	0x0009
        /*0112*/ 	.short	0x0038
        /*0114*/ 	.byte	0x00, 0xf0, 0x11, 0x00


	//----- nvinfo : EIATTR_KPARAM_INFO
	.align		4
.L_42:
        /*0118*/ 	.byte	0x04, 0x17
        /*011a*/ 	.short	(.L_44 - .L_43)
.L_43:
        /*011c*/ 	.word	0x00000000
        /*0120*/ 	.short	0x0008
        /*0122*/ 	.short	0x0034
        /*0124*/ 	.byte	0x00, 0xf0, 0x11, 0x00


	//----- nvinfo : EIATTR_KPARAM_INFO
	.align		4
.L_44:
        /*0128*/ 	.byte	0x04, 0x17
        /*012a*/ 	.short	(.L_46 - .L_45)
.L_45:
        /*012c*/ 	.word	0x00000000
        /*0130*/ 	.short	0x0007
        /*0132*/ 	.short	0x0030
        /*0134*/ 	.byte	0x00, 0xf0, 0x11, 0x00


	//----- nvinfo : EIATTR_KPARAM_INFO
	.align		4
.L_46:
        /*0138*/ 	.byte	0x04, 0x17
        /*013a*/ 	.short	(.L_48 - .L_47)
.L_47:
        /*013c*/ 	.word	0x00000000
        /*0140*/ 	.short	0x0006
        /*0142*/ 	.short	0x002c
        /*0144*/ 	.byte	0x00, 0xf0, 0x11, 0x00


	//----- nvinfo : EIATTR_KPARAM_INFO
	.align		4
.L_48:
        /*0148*/ 	.byte	0x04, 0x17
        /*014a*/ 	.short	(.L_50 - .L_49)
.L_49:
        /*014c*/ 	.word	0x00000000
        /*0150*/ 	.short	0x0005
        /*0152*/ 	.short	0x0028
        /*0154*/ 	.byte	0x00, 0xf0, 0x11, 0x00


	//----- nvinfo : EIATTR_KPARAM_INFO
	.align		4
.L_50:
        /*0158*/ 	.byte	0x04, 0x17
        /*015a*/ 	.short	(.L_52 - .L_51)
.L_51:
        /*015c*/ 	.word	0x00000000
        /*0160*/ 	.short	0x0004
        /*0162*/ 	.short	0x0020
        /*0164*/ 	.byte	0x00, 0xf4, 0x21, 0x00


	//----- nvinfo : EIATTR_KPARAM_INFO
	.align		4
.L_52:
        /*0168*/ 	.byte	0x04, 0x17
        /*016a*/ 	.short	(.L_54 - .L_53)
.L_53:
        /*016c*/ 	.word	0x00000000
        /*0170*/ 	.short	0x0003
        /*0172*/ 	.short	0x0018
        /*0174*/ 	.byte	0x00, 0xf4, 0x21, 0x00


	//----- nvinfo : EIATTR_KPARAM_INFO
	.align		4
.L_54:
        /*0178*/ 	.byte	0x04, 0x17
        /*017a*/ 	.short	(.L_56 - .L_55)
.L_55:
        /*017c*/ 	.word	0x00000000
        /*0180*/ 	.short	0x0002
        /*0182*/ 	.short	0x0010
        /*0184*/ 	.byte	0x00, 0xf4, 0x21, 0x00


	//----- nvinfo : EIATTR_KPARAM_INFO
	.align		4
.L_56:
        /*0188*/ 	.byte	0x04, 0x17
        /*018a*/ 	.short	(.L_58 - .L_57)
.L_57:
        /*018c*/ 	.word	0x00000000
        /*0190*/ 	.short	0x0001
        /*0192*/ 	.short	0x0008
        /*0194*/ 	.byte	0x00, 0xf4, 0x21, 0x00


	//----- nvinfo : EIATTR_KPARAM_INFO
	.align		4
.L_58:
        /*0198*/ 	.byte	0x04, 0x17
        /*019a*/ 	.short	(.L_60 - .L_59)
.L_59:
        /*019c*/ 	.word	0x00000000
        /*01a0*/ 	.short	0x0000
        /*01a2*/ 	.short	0x0000
        /*01a4*/ 	.byte	0x00, 0xf4, 0x21, 0x00


	//----- nvinfo : EIATTR_SPARSE_MMA_MASK
	.align		4
.L_60:
        /*01a8*/ 	.byte	0x03, 0x50
        /*01aa*/ 	.short	0x0000


	//----- nvinfo : EIATTR_MAXREG_COUNT
	.align		4
        /*01ac*/ 	.byte	0x03, 0x1b
        /*01ae*/ 	.short	0x00ff


	//----- nvinfo : EIATTR_NUM_BARRIERS
	.align		4
        /*01b0*/ 	.byte	0x02, 0x4c
        /*01b2*/ 	.byte	0x01
	.zero		1


	//----- nvinfo : EIATTR_COOP_GROUP_MASK_REGIDS
	.align		4
        /*01b4*/ 	.byte	0x04, 0x29
        /*01b6*/ 	.short	(.L_62 - .L_61)


	//   ....[0]....
.L_61:
        /*01b8*/ 	.word	0xffffffff


	//   ....[1]....
        /*01bc*/ 	.word	0xffffffff


	//   ....[2]....
        /*01c0*/ 	.word	0xffffffff


	//   ....[3]....
        /*01c4*/ 	.word	0xffffffff


	//   ....[4]....
        /*01c8*/ 	.word	0xffffffff


	//   ....[5]....
        /*01cc*/ 	.word	0xffffffff


	//   ....[6]....
        /*01d0*/ 	.word	0xffffffff


	//   ....[7]....
        /*01d4*/ 	.word	0xffffffff


	//   ....[8]....
        /*01d8*/ 	.word	0xffffffff


	//   ....[9]....
        /*01dc*/ 	.word	0xffffffff


	//   ....[10]....
        /*01e0*/ 	.word	0xffffffff


	//   ....[11]....
        /*01e4*/ 	.word	0xffffffff


	//   ....[12]....
        /*01e8*/ 	.word	0xffffffff


	//   ....[13]....
        /*01ec*/ 	.word	0xffffffff


	//   ....[14]....
        /*01f0*/ 	.word	0xffffffff


	//   ....[15]....
        /*01f4*/ 	.word	0xffffffff


	//   ....[16]....
        /*01f8*/ 	.word	0xffffffff


	//   ....[17]....
        /*01fc*/ 	.word	0xffffffff


	//   ....[18]....
        /*0200*/ 	.word	0xffffffff


	//   ....[19]....
        /*0204*/ 	.word	0xffffffff


	//----- nvinfo : EIATTR_COOP_GROUP_INSTR_OFFSETS
	.align		4
.L_62:
        /*0208*/ 	.byte	0x04, 0x28
        /*020a*/ 	.short	(.L_64 - .L_63)


	//   ....[0]....
.L_63:
        /*020c*/ 	.word	0x00002370


	//   ....[1]....
        /*0210*/ 	.word	0x00002380


	//   ....[2]....
        /*0214*/ 	.word	0x00002390


	//   ....[3]....
        /*0218*/ 	.word	0x000023a0


	//   ....[4]....
        /*021c*/ 	.word	0x000023f0


	//   ....[5]....
        /*0220*/ 	.word	0x00002400


	//   ....[6]....
        /*0224*/ 	.word	0x00002410


	//   ....[7]....
        /*0228*/ 	.word	0x00002420


	//   ....[8]....
        /*022c*/ 	.word	0x000024e0


	//   ....[9]....
        /*0230*/ 	.word	0x00002500


	//   ....[10]....
        /*0234*/ 	.word	0x00002980


	//   ....[11]....
        /*0238*/ 	.word	0x00002990


	//   ....[12]....
        /*023c*/ 	.word	0x000029a0


	//   ....[13]....
        /*0240*/ 	.word	0x000029b0


	//   ....[14]....
        /*0244*/ 	.word	0x00002a00


	//   ....[15]....
        /*0248*/ 	.word	0x00002a10


	//   ....[16]....
        /*024c*/ 	.word	0x00002a20


	//   ....[17]....
        /*0250*/ 	.word	0x00002a30


	//   ....[18]....
        /*0254*/ 	.word	0x00002af0


	//   ....[19]....
        /*0258*/ 	.word	0x00002b10


	//----- nvinfo : EIATTR_VRC_CTA_INIT_COUNT
	.align		4
.L_64:
        /*025c*/ 	.byte	0x02, 0x4a
	.zero		1
	.zero		1


	//----- nvinfo : EIATTR_EXIT_INSTR_OFFSETS
	.align		4
        /*0260*/ 	.byte	0x04, 0x1c
        /*0262*/ 	.short	(.L_66 - .L_65)


	//   ....[0]....
.L_65:
        /*0264*/ 	.word	0x00004a70


	//   ....[1]....
        /*0268*/ 	.word	0x00004aa0


	//----- nvinfo : EIATTR_REQNTID
	.align		4
.L_66:
        /*026c*/ 	.byte	0x04, 0x10
        /*026e*/ 	.short	(.L_68 - .L_67)
.L_67:
        /*0270*/ 	.word	0x00000080
        /*0274*/ 	.word	0x00000001
        /*0278*/ 	.word	0x00000001


	//----- nvinfo : EIATTR_CBANK_PARAM_SIZE
	.align		4
.L_68:
        /*027c*/ 	.byte	0x03, 0x19
        /*027e*/ 	.short	0x0088


	//----- nvinfo : EIATTR_PARAM_CBANK
	.align		4
        /*0280*/ 	.byte	0x04, 0x0a
        /*0282*/ 	.short	(.L_70 - .L_69)
	.align		4
.L_69:
        /*0284*/ 	.word	index@(.nv.constant0.attn_fwd)
        /*0288*/ 	.short	0x0380
        /*028a*/ 	.short	0x0088


	//----- nvinfo : EIATTR_SW_WAR
	.align		4
.L_70:
        /*028c*/ 	.byte	0x04, 0x36
        /*028e*/ 	.short	(.L_72 - .L_71)
.L_71:
        /*0290*/ 	.word	0x00000008
.L_72:


//--------------------- .nv.compat                --------------------------
	.section	.nv.compat,"",@"SHT_CUDA_COMPAT_INFO"
	.align	4
        /*0000*/ 	.byte	0x02, 0x02, 0x01, 0x00, 0x02, 0x05, 0x05, 0x00, 0x02, 0x03, 0x00, 0x00, 0x02, 0x06, 0x01, 0x00


//--------------------- .nv.callgraph             --------------------------
	.section	.nv.callgraph,"",@"SHT_CUDA_CALLGRAPH"
	.align	4
	.sectionentsize	8
	.align		4
        /*0000*/ 	.word	0x00000000
	.align		4
        /*0004*/ 	.word	0xffffffff
	.align		4
        /*0008*/ 	.word	0x00000000
	.align		4
        /*000c*/ 	.word	0xfffffffe
	.align		4
        /*0010*/ 	.word	0x00000000
	.align		4
        /*0014*/ 	.word	0xfffffffd
	.align		4
        /*0018*/ 	.word	0x00000000
	.align		4
        /*001c*/ 	.word	0xfffffffc


//--------------------- .nv.constant4             --------------------------
	.section	.nv.constant4,"a",@progbits
	.align	8
	.align		8
.nv.constant4:
        /*0000*/ 	.dword	_$_str


//--------------------- .text.attn_fwd            --------------------------
	.section	.text.attn_fwd,"ax",@progbits
	.align	128
        .global         attn_fwd
        .type           attn_fwd,@function
        .size           attn_fwd,(.L_x_3 - attn_fwd)
        .other          attn_fwd,@"STO_CUDA_ENTRY STV_DEFAULT"
attn_fwd:
.text.attn_fwd:
[----:B------:R-:W0:Y:S01]  /*0000*/  LDC R1, c[0x0][0x37c] ;  /* 0x0000df00ff017b82 */ /* 0x000e220000000800 */
[----:B------:R-:W1:Y:S07]  /*0010*/  S2R R0, SR_TID.X ;  /* 0x0000000000007919 */ /* 0x000e6e0000002100 */
[----:B------:R-:W2:Y:S01]  /*0020*/  S2UR UR7, SR_CTAID.Y ;  /* 0x00000000000779c3 */ /* 0x000ea20000002600 */
[----:B------:R-:W2:Y:S01]  /*0030*/  LDCU.64 UR4, c[0x0][0x3b0] ;  /* 0x00007600ff0477ac */ /* 0x000ea20008000a00 */
[----:B------:R-:W3:Y:S01]  /*0040*/  S2R R3, SR_CTAID.X ;  /* 0x0000000000037919 */ /* 0x000ee20000002500 */
[----:B------:R-:W4:Y:S05]  /*0050*/  LDCU.64 UR10, c[0x0][0x358] ;  /* 0x00006b00ff0a77ac */ /* 0x000f2a0008000a00 */
[----:B------:R-:W5:Y:S08]  /*0060*/  LDC R36, c[0x0][0x3b8] ;  /* 0x0000ee00ff247b82 */ /* 0x000f700000000800 */
[----:B------:R-:W0:Y:S01]  /*0070*/  LDC.64 R32, c[0x0][0x380] ;  /* 0x0000e000ff207b82 */ /* 0x000e220000000a00 */
[----:B--2---:R-:W-:-:S04]  /*0080*/  UIMAD UR4, UR7, UR4, URZ ;  /* 0x00000004070472a4 */ /* 0x004fc8000f8e02ff */
[----:B------:R-:W-:Y:S01]  /*0090*/  USHF.L.U32 UR6, UR4, 0x1, URZ ;  /* 0x0000000104067899 */ /* 0x000fe200080006ff */
[----:B-1----:R-:W-:Y:S02]  /*00a0*/  LOP3.LUT R2, R0, 0x1f, RZ, 0xc0, !PT ;  /* 0x0000001f00027812 */ /* 0x002fe400078ec0ff */
[----:B------:R-:W-:-:S03]  /*00b0*/  SHF.R.U32.HI R4, RZ, 0x5, R0 ;  /* 0x00000005ff047819 */ /* 0x000fc60000011600 */
[----:B---3--:R-:W-:Y:S01]  /*00c0*/  IMAD R2, R3, 0x20, R2 ;  /* 0x0000002003027824 */ /* 0x008fe200078e0202 */
[----:B------:R-:W-:-:S03]  /*00d0*/  SGXT.U32 R4, R4, 0x2 ;  /* 0x000000020404781a */ /* 0x000fc60000000000 */
[----:B------:R-:W-:Y:S01]  /*00e0*/  IMAD R3, R2, UR5, RZ ;  /* 0x0000000502037c24 */ /* 0x000fe2000f8e02ff */
[----:B------:R-:W-:Y:S01]  /*00f0*/  UIMAD.WIDE UR4, UR4, 0x2, URZ ;  /* 0x00000002040478a5 */ /* 0x000fe2000f8e02ff */
[----:B-----5:R-:W-:Y:S02]  /*0100*/  IMAD R6, R4, R36, RZ ;  /* 0x0000002404067224 */ /* 0x020fe400078e02ff */
[C---:B------:R-:W-:Y:S02]  /*0110*/  IMAD.SHL.U32 R5, R3.reuse, 0x2, RZ ;  /* 0x0000000203057824 */ /* 0x040fe400078e00ff */
[----:B------:R-:W-:-:S03]  /*0120*/  IMAD.HI R4, R3, 0x2, RZ ;  /* 0x0000000203047827 */ /* 0x000fc600078e02ff */
[----:B0-----:R-:W-:Y:S01]  /*0130*/  IADD3 R32, P0, P1, R5, UR6, R32 ;  /* 0x0000000605207c10 */ /* 0x001fe2000f91e020 */
[----:B------:R-:W-:-:S03]  /*0140*/  IMAD R3, R36, 0x4, R6 ;  /* 0x0000000424037824 */ /* 0x000fc600078e0206 */
[----:B------:R-:W-:Y:S02]  /*0150*/  IADD3.X R34, PT, PT, R4, UR5, R33, P0, P1 ;  /* 0x0000000504227c10 */ /* 0x000fe400087e2421 */
[----:B------:R-:W-:Y:S02]  /*0160*/  LEA R7, R36, R3, 0x2 ;  /* 0x0000000324077211 */ /* 0x000fe400078e10ff */
[-C--:B------:R-:W-:Y:S02]  /*0170*/  LEA R4, P0, R6, R32.reuse, 0x1 ;  /* 0x0000002006047211 */ /* 0x080fe400078008ff */
[----:B------:R-:W-:Y:S01]  /*0180*/  LEA R8, P1, R7, R32, 0x1 ;  /* 0x0000002007087211 */ /* 0x000fe200078208ff */
[----:B------:R-:W-:Y:S01]  /*0190*/  IMAD R11, R36, 0x4, R7 ;  /* 0x00000004240b7824 */ /* 0x000fe200078e0207 */
[----:B------:R-:W-:Y:S02]  /*01a0*/  LEA.HI.X.SX32 R5, R6, R34, 0x1, P0 ;  /* 0x0000002206057211 */ /* 0x000fe400000f0eff */
[----:B------:R-:W-:-:S02]  /*01b0*/  LEA R6, P0, R3, R32, 0x1 ;  /* 0x0000002003067211 */ /* 0x000fc400078008ff */
[-C--:B------:R-:W-:Y:S01]  /*01c0*/  LEA.HI.X.SX32 R9, R7, R34.reuse, 0x1, P1 ;  /* 0x0000002207097211 */ /* 0x080fe200008f0eff */
[----:B----4-:R0:W2:Y:S01]  /*01d0*/  LDG.E.U16 R22, desc[UR10][R4.64] ;  /* 0x0000000a04167981 */ /* 0x0100a2000c1e1500 */
[----:B------:R-:W-:Y:S01]  /*01e0*/  LEA.HI.X.SX32 R7, R3, R34, 0x1, P0 ;  /* 0x0000002203077211 */ /* 0x000fe200000f0eff */
[C---:B------:R-:W-:Y:S02]  /*01f0*/  IMAD R3, R36.reuse, 0x4, R11 ;  /* 0x0000000424037824 */ /* 0x040fe400078e020b */
[----:B------:R1:W3:Y:S01]  /*0200*/  LDG.E.U16 R24, desc[UR10][R8.64] ;  /* 0x0000000a08187981 */ /* 0x0002e2000c1e1500 */
[-C--:B------:R-:W-:Y:S01]  /*0210*/  LEA R10, P0, R11, R32.reuse, 0x1 ;  /* 0x000000200b0a7211 */ /* 0x080fe200078008ff */
[----:B------:R-:W-:Y:S01]  /*0220*/  IMAD R14, R36, 0x4, R3 ;  /* 0x00000004240e7824 */ /* 0x000fe200078e0203 */
[----:B------:R-:W-:Y:S01]  /*0230*/  LEA R12, P1, R3, R32, 0x1 ;  /* 0x00000020030c7211 */ /* 0x000fe200078208ff */
[----:B------:R4:W5:Y:S01]  /*0240*/  LDG.E.U16 R21, desc[UR10][R6.64] ;  /* 0x0000000a06157981 */ /* 0x000962000c1e1500 */
[----:B------:R-:W-:-:S02]  /*0250*/  LEA.HI.X.SX32 R11, R11, R34, 0x1, P0 ;  /* 0x000000220b0b7211 */ /* 0x000fc400000f0eff */
[C---:B------:R-:W-:Y:S02]  /*0260*/  LEA R15, R36.reuse, R14, 0x2 ;  /* 0x0000000e240f7211 */ /* 0x040fe400078e10ff */
[----:B------:R-:W-:Y:S01]  /*0270*/  LEA.HI.X.SX32 R13, R3, R34, 0x1, P1 ;  /* 0x00000022030d7211 */ /* 0x000fe200008f0eff */
[----:B------:R1:W5:Y:S02]  /*0280*/  LDG.E.U16 R23, desc[UR10][R10.64] ;  /* 0x0000000a0a177981 */ /* 0x000364000c1e1500 */
[----:B------:R-:W-:Y:S01]  /*0290*/  IMAD R3, R36, 0x4, R15 ;  /* 0x0000000424037824 */ /* 0x000fe200078e020f */
[----:B0-----:R-:W-:Y:S01]  /*02a0*/  LEA R4, P0, R14, R32, 0x1 ;  /* 0x000000200e047211 */ /* 0x001fe200078008ff */
[----:B------:R0:W5:Y:S02]  /*02b0*/  LDG.E.U16 R26, desc[UR10][R12.64] ;  /* 0x0000000a0c1a7981 */ /* 0x000164000c1e1500 */
[----:B------:R-:W-:Y:S01]  /*02c0*/  IMAD R16, R36, 0x4, R3 ;  /* 0x0000000424107824 */ /* 0x000fe200078e0203 */
[----:B------:R-:W-:-:S03]  /*02d0*/  LEA.HI.X.SX32 R5, R14, R34, 0x1, P0 ;  /* 0x000000220e057211 */ /* 0x000fc600000f0eff */
[C---:B------:R-:W-:Y:S01]  /*02e0*/  IMAD R18, R36.reuse, 0x4, R16 ;  /* 0x0000000424127824 */ /* 0x040fe200078e0210 */
[C---:B-1----:R-:W-:Y:S01]  /*02f0*/  LEA R8, P0, R15.reuse, R32, 0x1 ;  /* 0x000000200f087211 */ /* 0x042fe200078008ff */
[----:B------:R1:W5:Y:S03]  /*0300*/  LDG.E.U16 R25, desc[UR10][R4.64] ;  /* 0x0000000a04197981 */ /* 0x000366000c1e1500 */
[C---:B------:R-:W-:Y:S02]  /*0310*/  LEA R17, R36.reuse, R18, 0x2 ;  /* 0x0000001224117211 */ /* 0x040fe400078e10ff */
[----:B------:R-:W-:Y:S02]  /*0320*/  LEA.HI.X.SX32 R9, R15, R34, 0x1, P0 ;  /* 0x000000220f097211 */ /* 0x000fe400000f0eff */
[CC--:B----4-:R-:W-:Y:S01]  /*0330*/  LEA R6, P0, R3.reuse, R32.reuse, 0x1 ;  /* 0x0000002003067211 */ /* 0x0d0fe200078008ff */
[----:B------:R-:W-:Y:S01]  /*0340*/  IMAD R19, R36, 0x4, R17 ;  /* 0x0000000424137824 */ /* 0x000fe200078e0211 */
[----:B------:R-:W-:Y:S01]  /*0350*/  LEA R14, P1, R16, R32, 0x1 ;  /* 0x00000020100e7211 */ /* 0x000fe200078208ff */
[----:B------:R-:W4:Y:S01]  /*0360*/  LDG.E.U16 R28, desc[UR10][R8.64] ;  /* 0x0000000a081c7981 */ /* 0x000f22000c1e1500 */
[----:B------:R-:W-:Y:S01]  /*0370*/  LEA.HI.X.SX32 R7, R3, R34, 0x1, P0 ;  /* 0x0000002203077211 */ /* 0x000fe200000f0eff */
[----:B------:R-:W-:Y:S01]  /*0380*/  IMAD R3, R36, 0x4, R19 ;  /* 0x0000000424037824 */ /* 0x000fe200078e0213 */
[----:B------:R-:W-:-:S02]  /*0390*/  LEA R10, P0, R17, R32, 0x1 ;  /* 0x00000020110a7211 */ /* 0x000fc400078008ff */
[-C--:B------:R-:W-:Y:S01]  /*03a0*/  LEA.HI.X.SX32 R15, R16, R34.reuse, 0x1, P1 ;  /* 0x00000022100f7211 */ /* 0x080fe200008f0eff */
[----:B------:R1:W4:Y:S01]  /*03b0*/  LDG.E.U16 R27, desc[UR10][R6.64] ;  /* 0x0000000a061b7981 */ /* 0x000322000c1e1500 */
[C---:B------:R-:W-:Y:S02]  /*03c0*/  LEA R20, R36.reuse, R3, 0x2 ;  /* 0x0000000324147211 */ /* 0x040fe400078e10ff */
[----:B------:R-:W-:Y:S01]  /*03d0*/  LEA.HI.X.SX32 R11, R17, R34, 0x1, P0 ;  /* 0x00000022110b7211 */ /* 0x000fe200000f0eff */
[----:B------:R1:W4:Y:S01]  /*03e0*/  LDG.E.U16 R30, desc[UR10][R14.64] ;  /* 0x0000000a0e1e7981 */ /* 0x000322000c1e1500 */
[C---:B0-----:R-:W-:Y:S01]  /*03f0*/  LEA R12, P0, R3.reuse, R32, 0x1 ;  /* 0x00000020030c7211 */ /* 0x041fe200078008ff */
[----:B-1----:R-:W-:Y:S02]  /*0400*/  IMAD R5, R36, 0x4, R20 ;  /* 0x0000000424057824 */ /* 0x002fe400078e0214 */
[----:B------:R-:W4:Y:S01]  /*0410*/  LDG.E.U16 R10, desc[UR10][R10.64] ;  /* 0x0000000a0a0a7981 */ /* 0x000f22000c1e1500 */
[----:B------:R-:W-:-:S02]  /*0420*/  LEA.HI.X.SX32 R13, R3, R34, 0x1, P0 ;  /* 0x00000022030d7211 */ /* 0x000fc400000f0eff */
[CC--:B------:R-:W-:Y:S02]  /*0430*/  LEA R16, P1, R5.reuse, R32.reuse, 0x1 ;  /* 0x0000002005107211 */ /* 0x0c0fe400078208ff */
[----:B------:R-:W-:Y:S01]  /*0440*/  LEA R4, P0, R18, R32, 0x1 ;  /* 0x0000002012047211 */ /* 0x000fe200078008ff */
[----:B------:R-:W-:Y:S01]  /*0450*/  IMAD R3, R36, 0x4, R5 ;  /* 0x0000000424037824 */ /* 0x000fe200078e0205 */
[-C--:B------:R-:W-:Y:S01]  /*0460*/  LEA.HI.X.SX32 R17, R5, R34.reuse, 0x1, P1 ;  /* 0x0000002205117211 */ /* 0x080fe200008f0eff */
[----:B------:R-:W4:Y:S01]  /*0470*/  LDG.E.U16 R12, desc[UR10][R12.64] ;  /* 0x0000000a0c0c7981 */ /* 0x000f22000c1e1500 */
[----:B------:R-:W-:Y:S02]  /*0480*/  LEA.HI.X.SX32 R5, R18, R34, 0x1, P0 ;  /* 0x0000002212057211 */ /* 0x000fe400000f0eff */
[-C--:B------:R-:W-:Y:S01]  /*0490*/  LEA R6, P0, R19, R32.reuse, 0x1 ;  /* 0x0000002013067211 */ /* 0x080fe200078008ff */
[----:B------:R-:W4:Y:S01]  /*04a0*/  LDG.E.U16 R16, desc[UR10][R16.64] ;  /* 0x0000000a10107981 */ /* 0x000f22000c1e1500 */
[----:B------:R-:W-:-:S02]  /*04b0*/  LEA R8, P1, R20, R32, 0x1 ;  /* 0x0000002014087211 */ /* 0x000fc400078208ff */
[----:B------:R-:W-:Y:S01]  /*04c0*/  LEA.HI.X.SX32 R7, R19, R34, 0x1, P0 ;  /* 0x0000002213077211 */ /* 0x000fe200000f0eff */
[----:B------:R0:W4:Y:S01]  /*04d0*/  LDG.E.U16 R11, desc[UR10][R4.64] ;  /* 0x0000000a040b7981 */ /* 0x000122000c1e1500 */
[C---:B------:R-:W-:Y:S02]  /*04e0*/  LEA R14, P0, R3.reuse, R32, 0x1 ;  /* 0x00000020030e7211 */ /* 0x040fe400078008ff */
[-C--:B------:R-:W-:Y:S01]  /*04f0*/  LEA.HI.X.SX32 R9, R20, R34.reuse, 0x1, P1 ;  /* 0x0000002214097211 */ /* 0x080fe200008f0eff */
[----:B------:R-:W4:Y:S01]  /*0500*/  LDG.E.U16 R19, desc[UR10][R6.64] ;  /* 0x0000000a06137981 */ /* 0x000f22000c1e1500 */
[----:B------:R-:W-:-:S04]  /*0510*/  LEA.HI.X.SX32 R15, R3, R34, 0x1, P0 ;  /* 0x00000022030f7211 */ /* 0x000fc800000f0eff */
[----:B------:R1:W4:Y:S04]  /*0520*/  LDG.E.U16 R9, desc[UR10][R8.64] ;  /* 0x0000000a08097981 */ /* 0x000328000c1e1500 */
[----:B------:R1:W4:Y:S01]  /*0530*/  LDG.E.U16 R15, desc[UR10][R14.64] ;  /* 0x0000000a0e0f7981 */ /* 0x000322000c1e1500 */
[----:B------:R-:W1:Y:S01]  /*0540*/  S2UR UR6, SR_CgaCtaId ;  /* 0x00000000000679c3 */ /* 0x000e620000008800 */
[----:B0-----:R-:W-:-:S04]  /*0550*/  SHF.R.S32.HI R5, RZ, 0x3, R0 ;  /* 0x00000003ff057819 */ /* 0x001fc80000011400 */
[----:B------:R-:W-:Y:S02]  /*0560*/  SGXT R5, R5, 0x1 ;  /* 0x000000010505781a */ /* 0x000fe40000000200 */
[--C-:B-1----:R-:W-:Y:S01]  /*0570*/  SHF.R.S32.HI R8, RZ, 0x4, R0.reuse ;  /* 0x00000004ff087819 */ /* 0x102fe20000011400 */
[C---:B------:R-:W-:Y:S01]  /*0580*/  IMAD.SHL.U32 R14, R0.reuse, 0x2, RZ ;  /* 0x00000002000e7824 */ /* 0x040fe200078e00ff */
[----:B------:R-:W-:Y:S02]  /*0590*/  LOP3.LUT R4, R0, 0x7, RZ, 0xc0, !PT ;  /* 0x0000000700047812 */ /* 0x000fe400078ec0ff */
[----:B------:R-:W-:Y:S02]  /*05a0*/  LOP3.LUT R29, R5, 0x440, RZ, 0xc0, !PT ;  /* 0x00000440051d7812 */ /* 0x000fe400078ec0ff */
[----:B------:R-:W-:Y:S01]  /*05b0*/  SGXT R8, R8, 0x1 ;  /* 0x000000010808781a */ /* 0x000fe20000000200 */
[----:B------:R-:W-:Y:S01]  /*05c0*/  IMAD.SHL.U32 R7, R0, 0x40, RZ ;  /* 0x0000004000077824 */ /* 0x000fe200078e00ff */
[----:B------:R-:W-:-:S02]  /*05d0*/  SHF.R.S32.HI R3, RZ, 0x6, R0 ;  /* 0x00000006ff037819 */ /* 0x000fc40000011400 */
[C---:B------:R-:W-:Y:S02]  /*05e0*/  LOP3.LUT R17, R0.reuse, 0x3f, RZ, 0xc0, !PT ;  /* 0x0000003f00117812 */ /* 0x040fe400078ec0ff */
[----:B------:R-:W-:Y:S02]  /*05f0*/  LOP3.LUT R13, R0, 0x60, RZ, 0xc0, !PT ;  /* 0x00000060000d7812 */ /* 0x000fe400078ec0ff */
[----:B------:R-:W-:Y:S01]  /*0600*/  LOP3.LUT R6, R14, 0x3c, RZ, 0xc0, !PT ;  /* 0x0000003c0e067812 */ /* 0x000fe200078ec0ff */
[----:B------:R-:W-:Y:S01]  /*0610*/  IMAD R29, R4, 0x8, R29 ;  /* 0x00000008041d7824 */ /* 0x000fe200078e021d */
[----:B------:R-:W-:Y:S01]  /*0620*/  SHF.L.U32 R5, R0, 0x2, RZ ;  /* 0x0000000200057819 */ /* 0x000fe200000006ff */
[----:B------:R-:W-:Y:S01]  /*0630*/  UMOV UR4, 0x400 ;  /* 0x0000040000047882 */ /* 0x000fe20000000000 */
[----:B------:R-:W-:Y:S01]  /*0640*/  LOP3.LUT R8, R8, 0x804, RZ, 0xc0, !PT ;  /* 0x0000080408087812 */ /* 0x000fe200078ec0ff */
[----:B------:R-:W-:Y:S01]  /*0650*/  IMAD R6, R13, 0x8, R6 ;  /* 0x000000080d067824 */ /* 0x000fe200078e0206 */
[----:B------:R-:W-:-:S02]  /*0660*/  SGXT R3, R3, 0x1 ;  /* 0x000000010303781a */ /* 0x000fc40000000200 */
[----:B------:R-:W-:Y:S01]  /*0670*/  SHF.L.U32 R18, R17, 0x1, RZ ;  /* 0x0000000111127819 */ /* 0x000fe200000006ff */
[----:B------:R-:W-:Y:S01]  /*0680*/  ULEA UR6, UR6, UR4, 0x18 ;  /* 0x0000000406067291 */ /* 0x000fe2000f8ec0ff */
[----:B------:R-:W-:Y:S01]  /*0690*/  LOP3.LUT R7, R7, 0x40, RZ, 0xc0, !PT ;  /* 0x0000004007077812 */ /* 0x000fe200078ec0ff */
[----:B------:R-:W0:Y:S01]  /*06a0*/  LDCU UR4, c[0x0][0x3f0] ;  /* 0x00007e00ff0477ac */ /* 0x000e220008000800 */
[----:B------:R-:W-:Y:S02]  /*06b0*/  LOP3.LUT R8, R8, 0x80, R5, 0xf8, !PT ;  /* 0x0000008008087812 */ /* 0x000fe400078ef805 */
[----:B------:R-:W-:Y:S02]  /*06c0*/  LOP3.LUT R29, R29, 0x40, R0, 0x78, !PT ;  /* 0x000000401d1d7812 */ /* 0x000fe400078e7800 */
[----:B------:R-:W-:Y:S02]  /*06d0*/  LOP3.LUT R3, R18, 0x90, R3, 0x78, !PT ;  /* 0x0000009012037812 */ /* 0x000fe400078e7803 */
[----:B------:R-:W-:-:S02]  /*06e0*/  IADD3 R6, PT, PT, R7, R6, RZ ;  /* 0x0000000607067210 */ /* 0x000fc40007ffe0ff */
[----:B------:R-:W-:Y:S02]  /*06f0*/  LOP3.LUT R7, R8, R29, RZ, 0xfc, !PT ;  /* 0x0000001d08077212 */ /* 0x000fe400078efcff */
[----:B------:R-:W-:Y:S01]  /*0700*/  LOP3.LUT R8, R3, 0x20, RZ, 0x3c, !PT ;  /* 0x0000002003087812 */ /* 0x000fe200078e3cff */
[----:B0-----:R-:W-:Y:S01]  /*0710*/  UISETP.GE.AND UP0, UPT, UR4, 0x1, UPT ;  /* 0x000000010400788c */ /* 0x001fe2000bf06270 */
[----:B------:R-:W-:Y:S01]  /*0720*/  IMAD.MOV.U32 R141, RZ, RZ, -0x800000 ;  /* 0xff800000ff8d7424 */ /* 0x000fe200078e00ff */
[----:B------:R-:W-:Y:S01]  /*0730*/  MOV R133, 0xff800000 ;  /* 0xff80000000857802 */ /* 0x000fe20000000f00 */
[----:B------:R-:W-:Y:S01]  /*0740*/  IMAD.MOV.U32 R132, RZ, RZ, -0x800000 ;  /* 0xff800000ff847424 */ /* 0x000fe200078e00ff */
[----:B------:R-:W-:Y:S01]  /*0750*/  MOV R225, 0x3f800000 ;  /* 0x3f80000000e17802 */ /* 0x000fe20000000f00 */
[----:B------:R-:W-:Y:S01]  /*0760*/  IMAD.MOV.U32 R134, RZ, RZ, -0x800000 ;  /* 0xff800000ff867424 */ /* 0x000fe200078e00ff */
[----:B------:R-:W-:Y:S01]  /*0770*/  CS2R R80, SRZ ;  /* 0x0000000000507805 */ /* 0x000fe2000001ff00 */
[----:B------:R-:W-:Y:S01]  /*0780*/  IMAD.MOV.U32 R224, RZ, RZ, 0x3f800000 ;  /* 0x3f800000ffe07424 */ /* 0x000fe200078e00ff */
[----:B------:R-:W-:Y:S01]  /*0790*/  CS2R R82, SRZ ;  /* 0x0000000000527805 */ /* 0x000fe2000001ff00 */
[----:B------:R-:W-:Y:S01]  /*07a0*/  IMAD.MOV.U32 R222, RZ, RZ, 0x3f800000 ;  /* 0x3f800000ffde7424 */ /* 0x000fe200078e00ff */
[----:B------:R-:W-:Y:S01]  /*07b0*/  CS2R R96, SRZ ;  /* 0x0000000000607805 */ /* 0x000fe2000001ff00 */
[----:B------:R-:W-:Y:S01]  /*07c0*/  IMAD.MOV.U32 R223, RZ, RZ, 0x3f800000 ;  /* 0x3f800000ffdf7424 */ /* 0x000fe200078e00ff */
[----:B------:R-:W-:-:S02]  /*07d0*/  CS2R R98, SRZ ;  /* 0x0000000000627805 */ /* 0x000fc4000001ff00 */
[----:B------:R-:W-:Y:S02]  /*07e0*/  CS2R R84, SRZ ;  /* 0x0000000000547805 */ /* 0x000fe4000001ff00 */
[----:B------:R-:W-:Y:S02]  /*07f0*/  CS2R R86, SRZ ;  /* 0x0000000000567805 */ /* 0x000fe4000001ff00 */
[----:B------:R-:W-:Y:S02]  /*0800*/  CS2R R88, SRZ ;  /* 0x0000000000587805 */ /* 0x000fe4000001ff00 */
[----:B------:R-:W-:Y:S01]  /*0810*/  CS2R R90, SRZ ;  /* 0x00000000005a7805 */ /* 0x000fe2000001ff00 */
[----:B--2---:R-:W-:Y:S04]  /*0820*/  STS.U16 [R3+UR6+0x2000], R22 ;  /* 0x0020001603007988 */ /* 0x004fe80008000406 */
[----:B---3--:R-:W-:Y:S04]  /*0830*/  STS.U16 [R3+UR6+0x2200], R24 ;  /* 0x0022001803007988 */ /* 0x008fe80008000406 */
[----:B-----5:R-:W-:Y:S04]  /*0840*/  STS.U16 [R3+UR6+0x2400], R26 ;  /* 0x0024001a03007988 */ /* 0x020fe80008000406 */
[----:B----4-:R-:W-:Y:S04]  /*0850*/  STS.U16 [R3+UR6+0x2600], R28 ;  /* 0x0026001c03007988 */ /* 0x010fe80008000406 */
[----:B------:R-:W-:Y:S04]  /*0860*/  STS.U16 [R3+UR6+0x2800], R30 ;  /* 0x0028001e03007988 */ /* 0x000fe80008000406 */
[----:B------:R0:W-:Y:S04]  /*0870*/  STS.U16 [R3+UR6+0x2a00], R10 ;  /* 0x002a000a03007988 */ /* 0x0001e80008000406 */
        /* <DEDUP_REMOVED lines=9> */
[----:B------:R1:W-:Y:S01]  /*0910*/  STS.U16 [R8+UR6+0x2f00], R15 ;  /* 0x002f000f08007988 */ /* 0x0003e20008000406 */
[----:B0-----:R-:W-:-:S04]  /*0920*/  LOP3.LUT R10, R0, 0x7f, RZ, 0xc0, !PT ;  /* 0x0000007f000a7812 */ /* 0x001fc800078ec0ff */
[----:B------:R-:W-:Y:S01]  /*0930*/  ISETP.GE.U32.AND P0, PT, R10, 0x20, PT ;  /* 0x000000200a00780c */ /* 0x000fe20003f06070 */
[----:B------:R-:W-:-:S12]  /*0940*/  BRA.U !UP0, `(.L_x_0) ;  /* 0x0000002d08547547 */ /* 0x000fd8000b800000 */
[----:B------:R-:W0:Y:S01]  /*0950*/  LDC.64 R74, c[0x0][0x3c0] ;  /* 0x0000f000ff4a7b82 */ /* 0x000e220000000a00 */
[----:B------:R-:W-:Y:S01]  /*0960*/  SHF.R.U32.HI R18, RZ, 0x6, R0 ;  /* 0x00000006ff127819 */ /* 0x000fe20000011600 */
[----:B------:R-:W2:Y:S01]  /*0970*/  LDCU UR8, c[0x0][0x3c8] ;  /* 0x00007900ff0877ac */ /* 0x000ea20008000800 */
[----:B-1----:R-:W-:Y:S01]  /*0980*/  SHF.L.U32 R9, R0, 0x3, RZ ;  /* 0x0000000300097819 */ /* 0x002fe200000006ff */
[----:B------:R-:W-:Y:S01]  /*0990*/  IMAD.SHL.U32 R11, R4, 0x10, RZ ;  /* 0x00000010040b7824 */ /* 0x000fe200078e00ff */
[----:B------:R-:W-:Y:S01]  /*09a0*/  SGXT.U32 R18, R18, 0x1 ;  /* 0x000000011212781a */ /* 0x000fe20000000000 */
[----:B------:R-:W1:Y:S01]  /*09b0*/  LDCU.64 UR4, c[0x0][0x3d0] ;  /* 0x00007a00ff0477ac */ /* 0x000e620008000a00 */
[----:B------:R-:W-:Y:S01]  /*09c0*/  LOP3.LUT R9, R9, 0x30, RZ, 0xc0, !PT ;  /* 0x0000003009097812 */ /* 0x000fe200078ec0ff */
[----:B------:R-:W3:Y:S01]  /*09d0*/  LDC R80, c[0x0][0x3d8] ;  /* 0x0000f600ff507b82 */ /* 0x000ee20000000800 */
[----:B------:R-:W-:Y:S01]  /*09e0*/  SHF.L.U32 R16, R0, 0x7, RZ ;  /* 0x0000000700107819 */ /* 0x000fe200000006ff */
[C---:B------:R-:W-:Y:S01]  /*09f0*/  IMAD R19, R4.reuse, 0x4, R13 ;  /* 0x0000000404137824 */ /* 0x040fe200078e020d */
[C---:B------:R-:W-:Y:S01]  /*0a00*/  LOP3.LUT R12, R11.reuse, 0x30, R14, 0x78, !PT ;  /* 0x000000300b0c7812 */ /* 0x040fe200078e780e */
[----:B------:R-:W-:Y:S01]  /*0a10*/  IMAD R15, R4, 0x40, R9 ;  /* 0x00000040040f7824 */ /* 0x000fe200078e0209 */
[----:B------:R-:W4:Y:S01]  /*0a20*/  LDCU.64 UR12, c[0x0][0x388] ;  /* 0x00007100ff0c77ac */ /* 0x000f220008000a00 */
[----:B------:R-:W-:Y:S01]  /*0a30*/  LOP3.LUT R9, R11, 0x780, R16, 0xf8, !PT ;  /* 0x000007800b097812 */ /* 0x000fe200078ef810 */
[----:B------:R-:W-:Y:S01]  /*0a40*/  IMAD.MOV.U32 R164, RZ, RZ, -0x800000 ;  /* 0xff800000ffa47424 */ /* 0x000fe200078e00ff */
[----:B------:R-:W5:Y:S01]  /*0a50*/  LDC.64 R138, c[0x0][0x390] ;  /* 0x0000e400ff8a7b82 */ /* 0x000f620000000a00 */
[----:B------:R-:W-:Y:S01]  /*0a60*/  IMAD.U32 R11, R19, 0x20, R12 ;  /* 0x00000020130b7824 */ /* 0x000fe200078e000c */
[----:B------:R-:W-:Y:S01]  /*0a70*/  SHF.R.U32.HI R13, RZ, 0x1, R13 ;  /* 0x00000001ff0d7819 */ /* 0x000fe2000001160d */
[----:B------:R-:W-:Y:S01]  /*0a80*/  IMAD.MOV.U32 R165, RZ, RZ, -0x800000 ;  /* 0xff800000ffa57424 */ /* 0x000fe200078e00ff */
[----:B------:R-:W-:Y:S01]  /*0a90*/  LOP3.LUT R12, R0, 0x10, RZ, 0xc0, !PT ;  /* 0x00000010000c7812 */ /* 0x000fe200078ec0ff */
[----:B------:R-:W-:Y:S01]  /*0aa0*/  IMAD.MOV.U32 R156, RZ, RZ, -0x800000 ;  /* 0xff800000ff9c7424 */ /* 0x000fe200078e00ff */
[----:B------:R-:W-:Y:S01]  /*0ab0*/  LOP3.LUT R15, R15, 0x10, R14, 0x78, !PT ;  /* 0x000000100f0f7812 */ /* 0x000fe200078e780e */
[----:B--2---:R-:W-:Y:S01]  /*0ac0*/  IMAD R14, R17, UR8, RZ ;  /* 0x00000008110e7c24 */ /* 0x004fe2000f8e02ff */
[----:B-1----:R-:W-:Y:S01]  /*0ad0*/  UIMAD UR4, UR7, UR4, URZ ;  /* 0x00000004070472a4 */ /* 0x002fe2000f8e02ff */
[----:B0-----:R-:W-:Y:S01]  /*0ae0*/  IMAD R20, R18, R75, RZ ;  /* 0x0000004b12147224 */ /* 0x001fe200078e02ff */
[----:B------:R-:W-:Y:S01]  /*0af0*/  MOV R157, 0xff800000 ;  /* 0xff800000009d7802 */ /* 0x000fe20000000f00 */
[----:B------:R-:W-:Y:S01]  /*0b00*/  IMAD R16, R12, 0x4, R13 ;  /* 0x000000040c107824 */ /* 0x000fe200078e020d */
[----:B------:R-:W-:Y:S01]  /*0b10*/  MOV R222, 0x3f800000 ;  /* 0x3f80000000de7802 */ /* 0x000fe20000000f00 */
[----:B------:R-:W-:Y:S01]  /*0b20*/  IMAD R13, R74, UR7, RZ ;  /* 0x000000074a0d7c24 */ /* 0x000fe2000f8e02ff */
[----:B------:R-:W-:Y:S01]  /*0b30*/  LEA R22, R75, R20, 0x1 ;  /* 0x000000144b167211 */ /* 0x000fe200078e08ff */
[----:B------:R-:W-:Y:S01]  /*0b40*/  IMAD R12, R12, 0x20, R15 ;  /* 0x000000200c0c7824 */ /* 0x000fe200078e020f */
[----:B------:R-:W-:Y:S01]  /*0b50*/  LOP3.LUT R16, R9, R16, RZ, 0x3c, !PT ;  /* 0x0000001009107212 */ /* 0x000fe200078e3cff */
[----:B---3--:R-:W-:Y:S01]  /*0b60*/  IMAD R19, R18, R80, RZ ;  /* 0x0000005012137224 */ /* 0x008fe200078e02ff */
[----:B------:R-:W-:Y:S01]  /*0b70*/  CS2R R82, SRZ ;  /* 0x0000000000527805 */ /* 0x000fe2000001ff00 */
[C---:B------:R-:W-:Y:S01]  /*0b80*/  IMAD R24, R75.reuse, 0x2, R22 ;  /* 0x000000024b187824 */ /* 0x040fe200078e0216 */
[----:B------:R-:W-:Y:S01]  /*0b90*/  CS2R R96, SRZ ;  /* 0x0000000000607805 */ /* 0x000fe2000001ff00 */
[----:B------:R-:W-:Y:S01]  /*0ba0*/  IMAD.SHL.U32 R15, R14, 0x2, RZ ;  /* 0x000000020e0f7824 */ /* 0x000fe200078e00ff */
[----:B------:R-:W-:Y:S01]  /*0bb0*/  LEA R21, R80, R19, 0x1 ;  /* 0x0000001350157211 */ /* 0x000fe200078e08ff */
[----:B------:R-:W-:Y:S01]  /*0bc0*/  IMAD R26, R75, 0x2, R24 ;  /* 0x000000024b1a7824 */ /* 0x000fe200078e0218 */
[----:B------:R-:W-:Y:S01]  /*0bd0*/  CS2R R98, SRZ ;  /* 0x0000000000627805 */ /* 0x000fe2000001ff00 */
[----:B------:R-:W-:Y:S01]  /*0be0*/  IMAD.HI R18, R14, 0x2, RZ ;  /* 0x000000020e127827 */ /* 0x000fe200078e02ff */
[----:B------:R-:W-:-:S02]  /*0bf0*/  LEA R23, R80, R21, 0x1 ;  /* 0x0000001550177211 */ /* 0x000fc400078e08ff */
[----:B------:R-:W-:Y:S02]  /*0c00*/  CS2R R84, SRZ ;  /* 0x0000000000547805 */ /* 0x000fe4000001ff00 */
[----:B------:R-:W-:Y:S01]  /*0c10*/  LEA R28, R75, R26, 0x1 ;  /* 0x0000001a4b1c7211 */ /* 0x000fe200078e08ff */
[----:B------:R-:W-:Y:S01]  /*0c20*/  IMAD.SHL.U32 R14, R13, 0x2, RZ ;  /* 0x000000020d0e7824 */ /* 0x000fe200078e00ff */
[----:B------:R-:W-:Y:S01]  /*0c30*/  CS2R R86, SRZ ;  /* 0x0000000000567805 */ /* 0x000fe2000001ff00 */
[----:B------:R-:W-:Y:S01]  /*0c40*/  IMAD R17, R17, UR5, RZ ;  /* 0x0000000511117c24 */ /* 0x000fe2000f8e02ff */
[----:B------:R-:W-:Y:S01]  /*0c50*/  USHF.L.U32 UR5, UR4, 0x1, URZ ;  /* 0x0000000104057899 */ /* 0x000fe200080006ff */
[----:B------:R-:W-:Y:S01]  /*0c60*/  IMAD R30, R75, 0x2, R28 ;  /* 0x000000024b1e7824 */ /* 0x000fe200078e021c */
[----:B----4-:R-:W-:Y:S01]  /*0c70*/  IADD3 R155, P1, P2, R15, UR12, R14 ;  /* 0x0000000c0f9b7c10 */ /* 0x010fe2000fa3e00e */
[----:B------:R-:W-:Y:S01]  /*0c80*/  IMAD.HI R13, R13, 0x2, RZ ;  /* 0x000000020d0d7827 */ /* 0x000fe200078e02ff */
[----:B------:R-:W-:-:S02]  /*0c90*/  CS2R R88, SRZ ;  /* 0x0000000000587805 */ /* 0x000fc4000001ff00 */
[----:B------:R-:W-:Y:S02]  /*0ca0*/  CS2R R90, SRZ ;  /* 0x00000000005a7805 */ /* 0x000fe4000001ff00 */
[-C--:B------:R-:W-:Y:S01]  /*0cb0*/  LEA R220, P3, R20, R155.reuse, 0x1 ;  /* 0x0000009b14dc7211 */ /* 0x080fe200078608ff */
[----:B------:R-:W-:Y:S01]  /*0cc0*/  IMAD R32, R75, 0x2, R30 ;  /* 0x000000024b207824 */ /* 0x000fe200078e021e */
[----:B------:R-:W-:Y:S01]  /*0cd0*/  IADD3.X R25, PT, PT, R18, UR13, R13, P1, P2 ;  /* 0x0000000d12197c10 */ /* 0x000fe20008fe440d */
[C---:B------:R-:W-:Y:S01]  /*0ce0*/  IMAD.SHL.U32 R15, R17.reuse, 0x2, RZ ;  /* 0x00000002110f7824 */ /* 0x040fe200078e00ff */
[-C--:B------:R-:W-:Y:S01]  /*0cf0*/  LEA R218, P4, R22, R155.reuse, 0x1 ;  /* 0x0000009b16da7211 */ /* 0x080fe200078808ff */
[----:B------:R-:W-:Y:S01]  /*0d00*/  IMAD.HI R18, R17, 0x2, RZ ;  /* 0x0000000211127827 */ /* 0x000fe200078e02ff */
[----:B------:R-:W-:Y:S01]  /*0d10*/  LEA R34, R75, R32, 0x1 ;  /* 0x000000204b227211 */ /* 0x000fe200078e08ff */
[----:B------:R-:W0:Y:S01]  /*0d20*/  LDCU UR12, c[0x0][0x3f0] ;  /* 0x00007e00ff0c77ac */ /* 0x000e220008000800 */
[----:B-----5:R-:W-:Y:S01]  /*0d30*/  IADD3 R138, P1, P2, R15, UR5, R138 ;  /* 0x000000050f8a7c10 */ /* 0x020fe2000fa3e08a */
[----:B------:R-:W-:Y:S01]  /*0d40*/  IMAD R15, R80, 0x2, R23 ;  /* 0x00000002500f7824 */ /* 0x000fe200078e0217 */
[----:B------:R-:W-:Y:S01]  /*0d50*/  LEA R216, P5, R24, R155, 0x1 ;  /* 0x0000009b18d87211 */ /* 0x000fe200078a08ff */
[C---:B------:R-:W-:Y:S01]  /*0d60*/  IMAD R36, R75.reuse, 0x2, R34 ;  /* 0x000000024b247824 */ /* 0x040fe200078e0222 */
[-C--:B------:R-:W-:Y:S01]  /*0d70*/  LEA.HI.X.SX32 R221, R20, R25.reuse, 0x1, P3 ;  /* 0x0000001914dd7211 */ /* 0x080fe200018f0eff */
[----:B------:R-:W-:Y:S01]  /*0d80*/  UIMAD.WIDE UR4, UR4, 0x2, URZ ;  /* 0x00000002040478a5 */ /* 0x000fe2000f8e02ff */
[-C--:B------:R-:W-:Y:S01]  /*0d90*/  LEA.HI.X.SX32 R219, R22, R25.reuse, 0x1, P4 ;  /* 0x0000001916db7211 */ /* 0x080fe200020f0eff */
[C---:B------:R-:W-:Y:S01]  /*0da0*/  IMAD R38, R75.reuse, 0x2, R36 ;  /* 0x000000024b267824 */ /* 0x040fe200078e0224 */
[----:B------:R-:W-:Y:S01]  /*0db0*/  LEA.HI.X.SX32 R217, R24, R25, 0x1, P5 ;  /* 0x0000001918d97211 */ /* 0x000fe200028f0eff */
[----:B------:R-:W-:Y:S01]  /*0dc0*/  IMAD.MOV.U32 R224, RZ, RZ, 0x3f800000 ;  /* 0x3f800000ffe07424 */ /* 0x000fe200078e00ff */
[----:B------:R-:W-:Y:S01]  /*0dd0*/  LEA R17, R80, R15, 0x1 ;  /* 0x0000000f50117211 */ /* 0x000fe200078e08ff */
[----:B------:R-:W-:Y:S01]  /*0de0*/  IMAD.MOV.U32 R225, RZ, RZ, 0x3f800000 ;  /* 0x3f800000ffe17424 */ /* 0x000fe200078e00ff */
[C---:B------:R-:W-:Y:S01]  /*0df0*/  LEA R40, R75.reuse, R38, 0x1 ;  /* 0x000000264b287211 */ /* 0x040fe200078e08ff */
[----:B------:R-:W-:Y:S01]  /*0e00*/  IMAD.MOV.U32 R223, RZ, RZ, 0x3f800000 ;  /* 0x3f800000ffdf7424 */ /* 0x000fe200078e00ff */
[-C--:B------:R-:W-:Y:S01]  /*0e10*/  LEA R214, P3, R26, R155.reuse, 0x1 ;  /* 0x0000009b1ad67211 */ /* 0x080fe200078608ff */
[----:B------:R-:W-:Y:S01]  /*0e20*/  IMAD R20, R80, 0x2, R17 ;  /* 0x0000000250147824 */ /* 0x000fe200078e0211 */
[-C--:B------:R-:W-:Y:S01]  /*0e30*/  LEA R212, P4, R28, R155.reuse, 0x1 ;  /* 0x0000009b1cd47211 */ /* 0x080fe200078808ff */
[C---:B------:R-:W-:Y:S01]  /*0e40*/  IMAD R42, R75.reuse, 0x2, R40 ;  /* 0x000000024b2a7824 */ /* 0x040fe200078e0228 */
[----:B------:R-:W-:Y:S01]  /*0e50*/  LEA R210, P5, R30, R155, 0x1 ;  /* 0x0000009b1ed27211 */ /* 0x000fe200078a08ff */
[----:B------:R-:W-:Y:S01]  /*0e60*/  IMAD R22, R80, 0x2, R20 ;  /* 0x0000000250167824 */ /* 0x000fe200078e0214 */
[-C--:B------:R-:W-:Y:S01]  /*0e70*/  LEA.HI.X.SX32 R215, R26, R25.reuse, 0x1, P3 ;  /* 0x000000191ad77211 */ /* 0x080fe200018f0eff */
[----:B------:R-:W-:Y:S01]  /*0e80*/  IMAD R44, R75, 0x2, R42 ;  /* 0x000000024b2c7824 */ /* 0x000fe200078e022a */
[-C--:B------:R-:W-:Y:S01]  /*0e90*/  LEA.HI.X.SX32 R213, R28, R25.reuse, 0x1, P4 ;  /* 0x000000191cd57211 */ /* 0x080fe200020f0eff */
[----:B------:R-:W1:Y:S01]  /*0ea0*/  LDCU UR9, c[0x0][0x3a8] ;  /* 0x00007500ff0977ac */ /* 0x000e620008000800 */
[----:B------:R-:W-:-:S02]  /*0eb0*/  LEA.HI.X.SX32 R211, R30, R25, 0x1, P5 ;  /* 0x000000191ed37211 */ /* 0x000fc400028f0eff */
[C---:B------:R-:W-:Y:S01]  /*0ec0*/  LEA R46, R75.reuse, R44, 0x1 ;  /* 0x0000002c4b2e7211 */ /* 0x040fe200078e08ff */
[----:B------:R-:W-:Y:S01]  /*0ed0*/  UMOV UR4, URZ ;  /* 0x000000ff00047c82 */ /* 0x000fe20008000000 */
[-C--:B------:R-:W-:Y:S02]  /*0ee0*/  LEA R208, P3, R32, R155.reuse, 0x1 ;  /* 0x0000009b20d07211 */ /* 0x080fe400078608ff */
[-C--:B------:R-:W-:Y:S01]  /*0ef0*/  LEA R206, P4, R34, R155.reuse, 0x1 ;  /* 0x0000009b22ce7211 */ /* 0x080fe200078808ff */
[C---:B------:R-:W-:Y:S01]  /*0f00*/  IMAD R48, R75.reuse, 0x2, R46 ;  /* 0x000000024b307824 */ /* 0x040fe200078e022e */
[----:B------:R-:W-:Y:S02]  /*0f10*/  LEA R204, P5, R36, R155, 0x1 ;  /* 0x0000009b24cc7211 */ /* 0x000fe400078a08ff */
[-C--:B------:R-:W-:Y:S01]  /*0f20*/  LEA.HI.X.SX32 R209, R32, R25.reuse, 0x1, P3 ;  /* 0x0000001920d17211 */ /* 0x080fe200018f0eff */
[----:B------:R-:W-:Y:S01]  /*0f30*/  IMAD R50, R75, 0x2, R48 ;  /* 0x000000024b327824 */ /* 0x000fe200078e0230 */
[----:B------:R-:W-:-:S02]  /*0f40*/  LEA.HI.X.SX32 R207, R34, R25, 0x1, P4 ;  /* 0x0000001922cf7211 */ /* 0x000fc400020f0eff */
[----:B------:R-:W-:Y:S02]  /*0f50*/  LEA.HI.X.SX32 R205, R36, R25, 0x1, P5 ;  /* 0x0000001924cd7211 */ /* 0x000fe400028f0eff */
[C---:B------:R-:W-:Y:S02]  /*0f60*/  LEA R52, R75.reuse, R50, 0x1 ;  /* 0x000000324b347211 */ /* 0x040fe400078e08ff */
[-C--:B------:R-:W-:Y:S02]  /*0f70*/  LEA R202, P3, R38, R155.reuse, 0x1 ;  /* 0x0000009b26ca7211 */ /* 0x080fe400078608ff */
[-C--:B------:R-:W-:Y:S01]  /*0f80*/  LEA R200, P4, R40, R155.reuse, 0x1 ;  /* 0x0000009b28c87211 */ /* 0x080fe200078808ff */
[C---:B------:R-:W-:Y:S01]  /*0f90*/  IMAD R54, R75.reuse, 0x2, R52 ;  /* 0x000000024b367824 */ /* 0x040fe200078e0234 */
[-C--:B------:R-:W-:Y:S02]  /*0fa0*/  LEA R198, P5, R42, R155.reuse, 0x1 ;  /* 0x0000009b2ac67211 */ /* 0x080fe400078a08ff */
[----:B------:R-:W-:Y:S01]  /*0fb0*/  LEA R190, P6, R50, R155, 0x1 ;  /* 0x0000009b32be7211 */ /* 0x000fe200078c08ff */
[----:B------:R-:W-:Y:S01]  /*0fc0*/  IMAD R56, R75, 0x2, R54 ;  /* 0x000000024b387824 */ /* 0x000fe200078e0236 */
[----:B------:R-:W-:-:S02]  /*0fd0*/  LEA R27, R80, R22, 0x1 ;  /* 0x00000016501b7211 */ /* 0x000fc400078e08ff */
[-C--:B------:R-:W-:Y:S02]  /*0fe0*/  LEA.HI.X.SX32 R203, R38, R25.reuse, 0x1, P3 ;  /* 0x0000001926cb7211 */ /* 0x080fe400018f0eff */
[C---:B------:R-:W-:Y:S01]  /*0ff0*/  LEA R58, R75.reuse, R56, 0x1 ;  /* 0x000000384b3a7211 */ /* 0x040fe200078e08ff */
[----:B------:R-:W-:Y:S01]  /*1000*/  IMAD R29, R80, 0x2, R27 ;  /* 0x00000002501d7824 */ /* 0x000fe200078e021b */
[-C--:B------:R-:W-:Y:S02]  /*1010*/  LEA.HI.X.SX32 R201, R40, R25.reuse, 0x1, P4 ;  /* 0x0000001928c97211 */ /* 0x080fe400020f0eff */
[----:B------:R-:W-:Y:S01]  /*1020*/  LEA.HI.X.SX32 R199, R42, R25, 0x1, P5 ;  /* 0x000000192ac77211 */ /* 0x000fe200028f0eff */
[C---:B------:R-:W-:Y:S01]  /*1030*/  IMAD R60, R75.reuse, 0x2, R58 ;  /* 0x000000024b3c7824 */ /* 0x040fe200078e023a */
[-C--:B------:R-:W-:Y:S01]  /*1040*/  LEA R196, P3, R44, R155.reuse, 0x1 ;  /* 0x0000009b2cc47211 */ /* 0x080fe200078608ff */
[----:B------:R-:W-:Y:S01]  /*1050*/  IMAD R31, R80, 0x2, R29 ;  /* 0x00000002501f7824 */ /* 0x000fe200078e021d */
[-C--:B------:R-:W-:Y:S01]  /*1060*/  LEA R194, P4, R46, R155.reuse, 0x1 ;  /* 0x0000009b2ec27211 */ /* 0x080fe200078808ff */
[----:B------:R-:W-:Y:S01]  /*1070*/  IMAD R62, R75, 0x2, R60 ;  /* 0x000000024b3e7824 */ /* 0x000fe200078e023c */
[----:B------:R-:W-:-:S02]  /*1080*/  LEA R192, P5, R48, R155, 0x1 ;  /* 0x0000009b30c07211 */ /* 0x000fc400078a08ff */
[----:B------:R-:W-:Y:S01]  /*1090*/  LEA.HI.X.SX32 R191, R50, R25, 0x1, P6 ;  /* 0x0000001932bf7211 */ /* 0x000fe200030f0eff */
[C---:B------:R-:W-:Y:S01]  /*10a0*/  IMAD R64, R75.reuse, 0x2, R62 ;  /* 0x000000024b407824 */ /* 0x040fe200078e023e */
[----:B------:R-:W-:Y:S02]  /*10b0*/  LEA R182, P6, R58, R155, 0x1 ;  /* 0x0000009b3ab67211 */ /* 0x000fe400078c08ff */
[-C--:B------:R-:W-:Y:S02]  /*10c0*/  LEA.HI.X.SX32 R197, R44, R25.reuse, 0x1, P3 ;  /* 0x000000192cc57211 */ /* 0x080fe400018f0eff */
[C---:B------:R-:W-:Y:S02]  /*10d0*/  LEA R66, R75.reuse, R64, 0x1 ;  /* 0x000000404b427211 */ /* 0x040fe400078e08ff */
[-C--:B------:R-:W-:Y:S02]  /*10e0*/  LEA.HI.X.SX32 R195, R46, R25.reuse, 0x1, P4 ;  /* 0x000000192ec37211 */ /* 0x080fe400020f0eff */
[----:B------:R-:W-:Y:S01]  /*10f0*/  LEA.HI.X.SX32 R193, R48, R25, 0x1, P5 ;  /* 0x0000001930c17211 */ /* 0x000fe200028f0eff */
[----:B------:R-:W-:Y:S01]  /*1100*/  IMAD R68, R75, 0x2, R66 ;  /* 0x000000024b447824 */ /* 0x000fe200078e0242 */
[----:B------:R-:W-:-:S02]  /*1110*/  LEA R188, P3, R52, R155, 0x1 ;  /* 0x0000009b34bc7211 */ /* 0x000fc400078608ff */
[-C--:B------:R-:W-:Y:S02]  /*1120*/  LEA R186, P4, R54, R155.reuse, 0x1 ;  /* 0x0000009b36ba7211 */ /* 0x080fe400078808ff */
[C---:B------:R-:W-:Y:S02]  /*1130*/  LEA R70, R75.reuse, R68, 0x1 ;  /* 0x000000444b467211 */ /* 0x040fe400078e08ff */
[----:B------:R-:W-:Y:S02]  /*1140*/  LEA R184, P5, R56, R155, 0x1 ;  /* 0x0000009b38b87211 */ /* 0x000fe400078a08ff */
[C---:B------:R-:W-:Y:S02]  /*1150*/  LEA R72, R75.reuse, R70, 0x1 ;  /* 0x000000464b487211 */ /* 0x040fe400078e08ff */
[----:B------:R-:W-:Y:S02]  /*1160*/  LEA.HI.X.SX32 R183, R58, R25, 0x1, P6 ;  /* 0x000000193ab77211 */ /* 0x000fe400030f0eff */
[----:B------:R-:W-:Y:S01]  /*1170*/  LEA R174, P6, R66, R155, 0x1 ;  /* 0x0000009b42ae7211 */ /* 0x000fe200078c08ff */
[----:B------:R-:W-:Y:S01]  /*1180*/  IMAD R74, R75, 0x2, R72 ;  /* 0x000000024b4a7824 */ /* 0x000fe200078e0248 */
[----:B------:R-:W-:-:S02]  /*1190*/  LEA.HI.X.SX32 R189, R52, R25, 0x1, P3 ;  /* 0x0000001934bd7211 */ /* 0x000fc400018f0eff */
[-C--:B------:R-:W-:Y:S02]  /*11a0*/  LEA.HI.X.SX32 R187, R54, R25.reuse, 0x1, P4 ;  /* 0x0000001936bb7211 */ /* 0x080fe400020f0eff */
[C---:B------:R-:W-:Y:S02]  /*11b0*/  LEA R76, R75.reuse, R74, 0x1 ;  /* 0x0000004a4b4c7211 */ /* 0x040fe400078e08ff */
[----:B------:R-:W-:Y:S02]  /*11c0*/  LEA.HI.X.SX32 R185, R56, R25, 0x1, P5 ;  /* 0x0000001938b97211 */ /* 0x000fe400028f0eff */
[-C--:B------:R-:W-:Y:S01]  /*11d0*/  LEA R180, P3, R60, R155.reuse, 0x1 ;  /* 0x0000009b3cb47211 */ /* 0x080fe200078608ff */
[C---:B------:R-:W-:Y:S01]  /*11e0*/  IMAD R78, R75.reuse, 0x2, R76 ;  /* 0x000000024b4e7824 */ /* 0x040fe200078e024c */
[-C--:B------:R-:W-:Y:S02]  /*11f0*/  LEA R178, P4, R62, R155.reuse, 0x1 ;  /* 0x0000009b3eb27211 */ /* 0x080fe400078808ff */
[----:B------:R-:W-:Y:S01]  /*1200*/  LEA R176, P5, R64, R155, 0x1 ;  /* 0x0000009b40b07211 */ /* 0x000fe200078a08ff */
[----:B------:R-:W-:Y:S01]  /*1210*/  IMAD R14, R75, 0x2, R78 ;  /* 0x000000024b0e7824 */ /* 0x000fe200078e024e */
[----:B------:R-:W-:-:S02]  /*1220*/  LEA.HI.X.SX32 R175, R66, R25, 0x1, P6 ;  /* 0x0000001942af7211 */ /* 0x000fc400030f0eff */
[----:B------:R-:W-:Y:S01]  /*1230*/  LEA R166, P6, R74, R155, 0x1 ;  /* 0x0000009b4aa67211 */ /* 0x000fe200078c08ff */
[----:B------:R-:W-:Y:S01]  /*1240*/  IMAD R13, R75, 0x2, R14 ;  /* 0x000000024b0d7824 */ /* 0x000fe200078e020e */
[----:B------:R-:W-:Y:S02]  /*1250*/  LEA R33, R80, R31, 0x1 ;  /* 0x0000001f50217211 */ /* 0x000fe400078e08ff */
[-C--:B------:R-:W-:Y:S02]  /*1260*/  LEA.HI.X.SX32 R181, R60, R25.reuse, 0x1, P3 ;  /* 0x000000193cb57211 */ /* 0x080fe400018f0eff */
[-C--:B------:R-:W-:Y:S01]  /*1270*/  LEA.HI.X.SX32 R179, R62, R25.reuse, 0x1, P4 ;  /* 0x000000193eb37211 */ /* 0x080fe200020f0eff */
[----:B------:R-:W-:Y:S01]  /*1280*/  IMAD R35, R80, 0x2, R33 ;  /* 0x0000000250237824 */ /* 0x000fe200078e0221 */
[----:B------:R-:W-:Y:S02]  /*1290*/  LEA.HI.X.SX32 R177, R64, R25, 0x1, P5 ;  /* 0x0000001940b17211 */ /* 0x000fe400028f0eff */
[----:B------:R-:W-:-:S02]  /*12a0*/  LEA R172, P3, R68, R155, 0x1 ;  /* 0x0000009b44ac7211 */ /* 0x000fc400078608ff */
[-C--:B------:R-:W-:Y:S02]  /*12b0*/  LEA R170, P4, R70, R155.reuse, 0x1 ;  /* 0x0000009b46aa7211 */ /* 0x080fe400078808ff */
[----:B------:R-:W-:Y:S02]  /*12c0*/  LEA R168, P5, R72, R155, 0x1 ;  /* 0x0000009b48a87211 */ /* 0x000fe400078a08ff */
[----:B------:R-:W-:Y:S02]  /*12d0*/  LEA.HI.X.SX32 R167, R74, R25, 0x1, P6 ;  /* 0x000000194aa77211 */ /* 0x000fe400030f0eff */
[----:B------:R-:W-:Y:S02]  /*12e0*/  LEA R154, P6, R13, R155, 0x1 ;  /* 0x0000009b0d9a7211 */ /* 0x000fe400078c08ff */
[-C--:B------:R-:W-:Y:S02]  /*12f0*/  LEA.HI.X.SX32 R173, R68, R25.reuse, 0x1, P3 ;  /* 0x0000001944ad7211 */ /* 0x080fe400018f0eff */
[----:B------:R-:W-:-:S02]  /*1300*/  LEA.HI.X.SX32 R171, R70, R25, 0x1, P4 ;  /* 0x0000001946ab7211 */ /* 0x000fc400020f0eff */
[----:B------:R-:W-:Y:S02]  /*1310*/  LEA.HI.X.SX32 R169, R72, R25, 0x1, P5 ;  /* 0x0000001948a97211 */ /* 0x000fe400028f0eff */
[-C--:B------:R-:W-:Y:S02]  /*1320*/  LEA R162, P3, R76, R155.reuse, 0x1 ;  /* 0x0000009b4ca27211 */ /* 0x080fe400078608ff */
[-C--:B------:R-:W-:Y:S02]  /*1330*/  LEA R160, P4, R78, R155.reuse, 0x1 ;  /* 0x0000009b4ea07211 */ /* 0x080fe400078808ff */
[----:B------:R-:W-:Y:S02]  /*1340*/  LEA R158, P5, R14, R155, 0x1 ;  /* 0x0000009b0e9e7211 */ /* 0x000fe400078a08ff */
[-C--:B------:R-:W-:Y:S01]  /*1350*/  LEA.HI.X.SX32 R155, R13, R25.reuse, 0x1, P6 ;  /* 0x000000190d9b7211 */ /* 0x080fe200030f0eff */
[----:B------:R-:W-:Y:S01]  /*1360*/  IMAD R13, R80, 0x2, R35 ;  /* 0x00000002500d7824 */ /* 0x000fe200078e0223 */
[----:B------:R-:W-:-:S02]  /*1370*/  LEA.HI.X.SX32 R159, R14, R25, 0x1, P5 ;  /* 0x000000190e9f7211 */ /* 0x000fc400028f0eff */
[----:B------:R-:W-:Y:S02]  /*1380*/  LEA.HI.X.SX32 R163, R76, R25, 0x1, P3 ;  /* 0x000000194ca37211 */ /* 0x000fe400018f0eff */
[----:B------:R-:W-:Y:S02]  /*1390*/  LEA R14, R80, R13, 0x1 ;  /* 0x0000000d500e7211 */ /* 0x000fe400078e08ff */
[----:B------:R-:W-:Y:S02]  /*13a0*/  IADD3.X R72, PT, PT, R18, UR5, R139, P1, P2 ;  /* 0x0000000512487c10 */ /* 0x000fe40008fe448b */
[-C--:B------:R-:W-:Y:S01]  /*13b0*/  LEA R152, P1, R19, R138.reuse, 0x1 ;  /* 0x0000008a13987211 */ /* 0x080fe200078208ff */
[----:B------:R-:W-:Y:S01]  /*13c0*/  IMAD R18, R80, 0x2, R14 ;  /* 0x0000000250127824 */ /* 0x000fe200078e020e */
[----:B------:R-:W-:Y:S02]  /*13d0*/  LEA R146, P3, R15, R138, 0x1 ;  /* 0x0000008a0f927211 */ /* 0x000fe400078608ff */
[----:B------:R-:W-:-:S02]  /*13e0*/  LEA.HI.X.SX32 R153, R19, R72, 0x1, P1 ;  /* 0x0000004813997211 */ /* 0x000fc400008f0eff */
[----:B------:R-:W-:Y:S01]  /*13f0*/  LEA.HI.X.SX32 R147, R15, R72, 0x1, P3 ;  /* 0x000000480f937211 */ /* 0x000fe200018f0eff */
[C---:B------:R-:W-:Y:S01]  /*1400*/  IMAD R15, R80.reuse, 0x2, R18 ;  /* 0x00000002500f7824 */ /* 0x040fe200078e0212 */
[-C--:B------:R-:W-:Y:S02]  /*1410*/  LEA R148, P1, R23, R138.reuse, 0x1 ;  /* 0x0000008a17947211 */ /* 0x080fe400078208ff */
[----:B------:R-:W-:Y:S02]  /*1420*/  LEA R150, P2, R21, R138, 0x1 ;  /* 0x0000008a15967211 */ /* 0x000fe400078408ff */
[----:B------:R-:W-:Y:S02]  /*1430*/  LEA.HI.X.SX32 R149, R23, R72, 0x1, P1 ;  /* 0x0000004817957211 */ /* 0x000fe400008f0eff */
[----:B------:R-:W-:Y:S02]  /*1440*/  LEA R144, P1, R17, R138, 0x1 ;  /* 0x0000008a11907211 */ /* 0x000fe400078208ff */
[----:B------:R-:W-:-:S02]  /*1450*/  LEA R19, R80, R15, 0x1 ;  /* 0x0000000f50137211 */ /* 0x000fc400078e08ff */
[----:B------:R-:W-:Y:S02]  /*1460*/  LEA.HI.X.SX32 R151, R21, R72, 0x1, P2 ;  /* 0x0000004815977211 */ /* 0x000fe400010f0eff */
[----:B------:R-:W-:Y:S02]  /*1470*/  LEA R142, P2, R20, R138, 0x1 ;  /* 0x0000008a148e7211 */ /* 0x000fe400078408ff */
[----:B------:R-:W-:Y:S01]  /*1480*/  LEA.HI.X.SX32 R145, R17, R72, 0x1, P1 ;  /* 0x0000004811917211 */ /* 0x000fe200008f0eff */
[----:B------:R-:W-:Y:S01]  /*1490*/  IMAD R17, R80, 0x2, R19 ;  /* 0x0000000250117824 */ /* 0x000fe200078e0213 */
[----:B------:R-:W-:Y:S02]  /*14a0*/  LEA R24, P3, R22, R138, 0x1 ;  /* 0x0000008a16187211 */ /* 0x000fe400078608ff */
[----:B------:R-:W-:Y:S01]  /*14b0*/  LEA.HI.X.SX32 R143, R20, R72, 0x1, P2 ;  /* 0x00000048148f7211 */ /* 0x000fe200010f0eff */
[----:B------:R-:W-:Y:S01]  /*14c0*/  IMAD R20, R80, 0x2, R17 ;  /* 0x0000000250147824 */ /* 0x000fe200078e0211 */
[----:B------:R-:W-:-:S02]  /*14d0*/  LEA.HI.X.SX32 R161, R78, R25, 0x1, P4 ;  /* 0x000000194ea17211 */ /* 0x000fc400020f0eff */
[----:B------:R-:W-:Y:S02]  /*14e0*/  LEA.HI.X.SX32 R25, R22, R72, 0x1, P3 ;  /* 0x0000004816197211 */ /* 0x000fe400018f0eff */
[C---:B------:R-:W-:Y:S02]  /*14f0*/  LEA R30, P3, R31.reuse, R138, 0x1 ;  /* 0x0000008a1f1e7211 */ /* 0x040fe400078608ff */
[C---:B------:R-:W-:Y:S02]  /*1500*/  LEA R21, R80.reuse, R20, 0x1 ;  /* 0x0000001450157211 */ /* 0x040fe400078e08ff */
[----:B------:R-:W-:Y:S02]  /*1510*/  LEA.HI.X.SX32 R31, R31, R72, 0x1, P3 ;  /* 0x000000481f1f7211 */ /* 0x000fe400018f0eff */
[-C--:B------:R-:W-:Y:S01]  /*1520*/  LEA R26, P1, R27, R138.reuse, 0x1 ;  /* 0x0000008a1b1a7211 */ /* 0x080fe200078208ff */
[----:B------:R-:W-:Y:S01]  /*1530*/  IMAD R22, R80, 0x2, R21 ;  /* 0x0000000250167824 */ /* 0x000fe200078e0215 */
[----:B------:R-:W-:-:S02]  /*1540*/  LEA R36, P3, R13, R138, 0x1 ;  /* 0x0000008a0d247211 */ /* 0x000fc400078608ff */
[----:B------:R-:W-:Y:S02]  /*1550*/  LEA R28, P2, R29, R138, 0x1 ;  /* 0x0000008a1d1c7211 */ /* 0x000fe400078408ff */
[-C--:B------:R-:W-:Y:S02]  /*1560*/  LEA.HI.X.SX32 R27, R27, R72.reuse, 0x1, P1 ;  /* 0x000000481b1b7211 */ /* 0x080fe400008f0eff */
[----:B------:R-:W-:Y:S01]  /*1570*/  LEA.HI.X.SX32 R37, R13, R72, 0x1, P3 ;  /* 0x000000480d257211 */ /* 0x000fe200018f0eff */
[----:B------:R-:W-:Y:S01]  /*1580*/  IMAD R13, R80, 0x2, R22 ;  /* 0x00000002500d7824 */ /* 0x000fe200078e0216 */
[----:B------:R-:W-:Y:S02]  /*1590*/  LEA R32, P1, R33, R138, 0x1 ;  /* 0x0000008a21207211 */ /* 0x000fe400078208ff */
[----:B------:R-:W-:Y:S02]  /*15a0*/  LEA.HI.X.SX32 R29, R29, R72, 0x1, P2 ;  /* 0x000000481d1d7211 */ /* 0x000fe400010f0eff */
[----:B------:R-:W-:-:S02]  /*15b0*/  LEA R34, P2, R35, R138, 0x1 ;  /* 0x0000008a23227211 */ /* 0x000fc400078408ff */
[----:B------:R-:W-:Y:S02]  /*15c0*/  LEA.HI.X.SX32 R33, R33, R72, 0x1, P1 ;  /* 0x0000004821217211 */ /* 0x000fe400008f0eff */
[----:B------:R-:W-:Y:S02]  /*15d0*/  LEA R38, P1, R14, R138, 0x1 ;  /* 0x0000008a0e267211 */ /* 0x000fe400078208ff */
[----:B------:R-:W-:Y:S02]  /*15e0*/  LEA R23, R80, R13, 0x1 ;  /* 0x0000000d50177211 */ /* 0x000fe400078e08ff */
[----:B------:R-:W-:Y:S02]  /*15f0*/  LEA.HI.X.SX32 R35, R35, R72, 0x1, P2 ;  /* 0x0000004823237211 */ /* 0x000fe400010f0eff */
[-C--:B------:R-:W-:Y:S02]  /*1600*/  LEA R40, P2, R18, R138.reuse, 0x1 ;  /* 0x0000008a12287211 */ /* 0x080fe400078408ff */
[----:B------:R-:W-:-:S02]  /*1610*/  LEA R42, P3, R15, R138, 0x1 ;  /* 0x0000008a0f2a7211 */ /* 0x000fc400078608ff */
[-C--:B------:R-:W-:Y:S01]  /*1620*/  LEA.HI.X.SX32 R39, R14, R72.reuse, 0x1, P1 ;  /* 0x000000480e277211 */ /* 0x080fe200008f0eff */
[----:B------:R-:W-:Y:S01]  /*1630*/  IMAD R14, R80, 0x2, R23 ;  /* 0x00000002500e7824 */ /* 0x000fe200078e0217 */
[-C--:B------:R-:W-:Y:S02]  /*1640*/  LEA.HI.X.SX32 R41, R18, R72.reuse, 0x1, P2 ;  /* 0x0000004812297211 */ /* 0x080fe400010f0eff */
[----:B------:R-:W-:Y:S01]  /*1650*/  LEA.HI.X.SX32 R43, R15, R72, 0x1, P3 ;  /* 0x000000480f2b7211 */ /* 0x000fe200018f0eff */
[----:B------:R-:W-:Y:S01]  /*1660*/  IMAD R15, R80, 0x2, R14 ;  /* 0x00000002500f7824 */ /* 0x000fe200078e020e */
[CC--:B------:R-:W-:Y:S02]  /*1670*/  LEA R46, P2, R17.reuse, R138.reuse, 0x1 ;  /* 0x0000008a112e7211 */ /* 0x0c0fe400078408ff */
[----:B------:R-:W-:Y:S02]  /*1680*/  LEA R48, P3, R20, R138, 0x1 ;  /* 0x0000008a14307211 */ /* 0x000fe400078608ff */
[----:B------:R-:W-:-:S02]  /*1690*/  LEA.HI.X.SX32 R47, R17, R72, 0x1, P2 ;  /* 0x00000048112f7211 */ /* 0x000fc400010f0eff */
[----:B------:R-:W-:Y:S02]  /*16a0*/  LEA R17, R80, R15, 0x1 ;  /* 0x0000000f50117211 */ /* 0x000fe400078e08ff */
[----:B------:R-:W-:Y:S02]  /*16b0*/  LEA.HI.X.SX32 R49, R20, R72, 0x1, P3 ;  /* 0x0000004814317211 */ /* 0x000fe400018f0eff */
[-C--:B------:R-:W-:Y:S01]  /*16c0*/  LEA R54, P3, R13, R138.reuse, 0x1 ;  /* 0x0000008a0d367211 */ /* 0x080fe200078608ff */
[C---:B------:R-:W-:Y:S01]  /*16d0*/  IMAD R18, R80.reuse, 0x2, R17 ;  /* 0x0000000250127824 */ /* 0x040fe200078e0211 */
[----:B------:R-:W-:Y:S02]  /*16e0*/  LEA R44, P1, R19, R138, 0x1 ;  /* 0x0000008a132c7211 */ /* 0x000fe400078208ff */
[----:B------:R-:W-:Y:S01]  /*16f0*/  LEA.HI.X.SX32 R55, R13, R72, 0x1, P3 ;  /* 0x000000480d377211 */ /* 0x000fe200018f0eff */
[----:B------:R-:W-:Y:S01]  /*1700*/  IMAD R13, R80, 0x2, R18 ;  /* 0x00000002500d7824 */ /* 0x000fe200078e0212 */
[----:B------:R-:W-:-:S02]  /*1710*/  LEA R52, P2, R22, R138, 0x1 ;  /* 0x0000008a16347211 */ /* 0x000fc400078408ff */
[----:B------:R-:W-:Y:S02]  /*1720*/  LEA.HI.X.SX32 R45, R19, R72, 0x1, P1 ;  /* 0x00000048132d7211 */ /* 0x000fe400008f0eff */
[C---:B------:R-:W-:Y:S02]  /*1730*/  LEA R50, P1, R21.reuse, R138, 0x1 ;  /* 0x0000008a15327211 */ /* 0x040fe400078208ff */
[----:B------:R-:W-:Y:S02]  /*1740*/  LEA.HI.X.SX32 R53, R22, R72, 0x1, P2 ;  /* 0x0000004816357211 */ /* 0x000fe400010f0eff */
[----:B------:R-:W-:Y:S02]  /*1750*/  LEA R58, P2, R14, R138, 0x1 ;  /* 0x0000008a0e3a7211 */ /* 0x000fe400078408ff */
[----:B------:R-:W-:Y:S02]  /*1760*/  LEA R19, R80, R13, 0x1 ;  /* 0x0000000d50137211 */ /* 0x000fe400078e08ff */
[----:B------:R-:W-:-:S02]  /*1770*/  LEA.HI.X.SX32 R51, R21, R72, 0x1, P1 ;  /* 0x0000004815337211 */ /* 0x000fc400008f0eff */
[-C--:B------:R-:W-:Y:S02]  /*1780*/  LEA R56, P1, R23, R138.reuse, 0x1 ;  /* 0x0000008a17387211 */ /* 0x080fe400078208ff */
[----:B------:R-:W-:Y:S02]  /*1790*/  LEA R60, P3, R15, R138, 0x1 ;  /* 0x0000008a0f3c7211 */ /* 0x000fe400078608ff */
[-C--:B------:R-:W-:Y:S01]  /*17a0*/  LEA.HI.X.SX32 R59, R14, R72.reuse, 0x1, P2 ;  /* 0x000000480e3b7211 */ /* 0x080fe200010f0eff */
[C---:B------:R-:W-:Y:S01]  /*17b0*/  IMAD R14, R80.reuse, 0x2, R19 ;  /* 0x00000002500e7824 */ /* 0x040fe200078e0213 */
[-C--:B------:R-:W-:Y:S02]  /*17c0*/  LEA.HI.X.SX32 R57, R23, R72.reuse, 0x1, P1 ;  /* 0x0000004817397211 */ /* 0x080fe400008f0eff */
[----:B------:R-:W-:Y:S01]  /*17d0*/  LEA.HI.X.SX32 R61, R15, R72, 0x1, P3 ;  /* 0x000000480f3d7211 */ /* 0x000fe200018f0eff */
[----:B------:R-:W-:Y:S01]  /*17e0*/  IMAD R15, R80, 0x2, R14 ;  /* 0x00000002500f7824 */ /* 0x000fe200078e020e */
[----:B------:R-:W-:-:S02]  /*17f0*/  LEA R62, P1, R17, R138, 0x1 ;  /* 0x0000008a113e7211 */ /* 0x000fc400078208ff */
[----:B------:R-:W-:Y:S02]  /*1800*/  LEA R66, P3, R13, R138, 0x1 ;  /* 0x0000008a0d427211 */ /* 0x000fe400078608ff */
[-C--:B------:R-:W-:Y:S01]  /*1810*/  LEA.HI.X.SX32 R63, R17, R72.reuse, 0x1, P1 ;  /* 0x00000048113f7211 */ /* 0x080fe200008f0eff */
[----:B------:R-:W-:Y:S01]  /*1820*/  IMAD.MOV.U32 R17, RZ, RZ, RZ ;  /* 0x000000ffff117224 */ /* 0x000fe200078e00ff */
[----:B------:R-:W-:Y:S02]  /*1830*/  LEA.HI.X.SX32 R67, R13, R72, 0x1, P3 ;  /* 0x000000480d437211 */ /* 0x000fe400018f0eff */
[-C--:B------:R-:W-:Y:S02]  /*1840*/  LEA R68, P1, R19, R138.reuse, 0x1 ;  /* 0x0000008a13447211 */ /* 0x080fe400078208ff */
[----:B------:R-:W-:Y:S02]  /*1850*/  LEA R136, P3, R15, R138, 0x1 ;  /* 0x0000008a0f887211 */ /* 0x000fe400078608ff */
[----:B------:R-:W-:-:S02]  /*1860*/  LEA R13, R80, R15, 0x1 ;  /* 0x0000000f500d7211 */ /* 0x000fc400078e08ff */
[----:B------:R-:W-:Y:S02]  /*1870*/  CS2R R80, SRZ ;  /* 0x0000000000507805 */ /* 0x000fe4000001ff00 */
[-C--:B------:R-:W-:Y:S02]  /*1880*/  LEA.HI.X.SX32 R69, R19, R72.reuse, 0x1, P1 ;  /* 0x0000004813457211 */ /* 0x080fe400008f0eff */
[----:B------:R-:W-:Y:S02]  /*1890*/  LEA.HI.X.SX32 R137, R15, R72, 0x1, P3 ;  /* 0x000000480f897211 */ /* 0x000fe400018f0eff */
[----:B------:R-:W-:Y:S02]  /*18a0*/  LEA R64, P2, R18, R138, 0x1 ;  /* 0x0000008a12407211 */ /* 0x000fe400078408ff */
[----:B------:R-:W-:Y:S02]  /*18b0*/  LOP3.LUT R19, R0, 0x1c, RZ, 0xc0, !PT ;  /* 0x0000001c00137812 */ /* 0x000fe400078ec0ff */
[----:B------:R-:W-:-:S02]  /*18c0*/  SHF.R.U32.HI R15, RZ, 0x3, R10 ;  /* 0x00000003ff0f7819 */ /* 0x000fc4000001160a */
[----:B------:R-:W-:Y:S02]  /*18d0*/  LEA.HI.X.SX32 R65, R18, R72, 0x1, P2 ;  /* 0x0000004812417211 */ /* 0x000fe400010f0eff */
[----:B------:R-:W-:Y:S02]  /*18e0*/  LEA R19, R19, UR6, 0x2 ;  /* 0x0000000613137c11 */ /* 0x000fe4000f8e10ff */
[----:B------:R-:W-:Y:S02]  /*18f0*/  LOP3.LUT R22, R15, 0xc, RZ, 0xc0, !PT ;  /* 0x0000000c0f167812 */ /* 0x000fe400078ec0ff */
[-C--:B------:R-:W-:Y:S02]  /*1900*/  LEA R70, P2, R14, R138.reuse, 0x1 ;  /* 0x0000008a0e467211 */ /* 0x080fe400078408ff */
[----:B------:R-:W-:Y:S01]  /*1910*/  LEA R138, P4, R13, R138, 0x1 ;  /* 0x0000008a0d8a7211 */ /* 0x000fe200078808ff */
[----:B------:R-:W-:Y:S01]  /*1920*/  IMAD.IADD R21, R19, 0x1, R22 ;  /* 0x0000000113157824 */ /* 0x000fe200078e0216 */
[----:B------:R-:W-:-:S02]  /*1930*/  LOP3.LUT R20, R9, 0x10, R0, 0x78, !PT ;  /* 0x0000001009147812 */ /* 0x000fc400078e7800 */
[-C--:B------:R-:W-:Y:S02]  /*1940*/  LEA.HI.X.SX32 R71, R14, R72.reuse, 0x1, P2 ;  /* 0x000000480e477211 */ /* 0x080fe400010f0eff */
[----:B------:R-:W-:Y:S02]  /*1950*/  LEA.HI.X.SX32 R139, R13, R72, 0x1, P4 ;  /* 0x000000480d8b7211 */ /* 0x000fe400020f0eff */
[----:B------:R-:W-:Y:S02]  /*1960*/  IADD3 R22, PT, PT, R16, UR6, RZ ;  /* 0x0000000610167c10 */ /* 0x000fe4000fffe0ff */
[----:B------:R-:W-:Y:S02]  /*1970*/  LOP3.LUT P1, RZ, R0, 0x3, RZ, 0xc0, !PT ;  /* 0x0000000300ff7812 */ /* 0x000fe4000782c0ff */
[C---:B------:R-:W-:Y:S02]  /*1980*/  LOP3.LUT R13, R3.reuse, 0x40, RZ, 0x3c, !PT ;  /* 0x00000040030d7812 */ /* 0x040fe400078e3cff */
[----:B------:R-:W-:-:S02]  /*1990*/  LOP3.LUT R14, R3, 0x60, RZ, 0x3c, !PT ;  /* 0x00000060030e7812 */ /* 0x000fc400078e3cff */
[----:B------:R-:W-:Y:S02]  /*19a0*/  MOV R18, RZ ;  /* 0x000000ff00127202 */ /* 0x000fe40000000f00 */
[----:B------:R-:W-:Y:S02]  /*19b0*/  LOP3.LUT R23, R11, 0x40, RZ, 0x3c, !PT ;  /* 0x000000400b177812 */ /* 0x000fe400078e3cff */
[C---:B------:R-:W-:Y:S02]  /*19c0*/  LOP3.LUT R140, R20.reuse, 0x20, RZ, 0x3c, !PT ;  /* 0x00000020148c7812 */ /* 0x040fe400078e3cff */
[C---:B------:R-:W-:Y:S02]  /*19d0*/  LOP3.LUT R16, R20.reuse, 0x40, RZ, 0x3c, !PT ;  /* 0x0000004014107812 */ /* 0x040fe400078e3cff */
[----:B------:R-:W-:Y:S02]  /*19e0*/  LOP3.LUT R15, R20, 0x60, RZ, 0x3c, !PT ;  /* 0x00000060140f7812 */ /* 0x000fe400078e3cff */
[----:B01----:R-:W-:-:S07]  /*19f0*/  LOP3.LUT R9, R12, 0x20, RZ, 0x3c, !PT ;  /* 0x000000200c097812 */ /* 0x003fce00078e3cff */
.L_x_1:
[----:B------:R-:W-:-:S04]  /*1a00*/  IMAD.WIDE R76, R17, 0x2, R220 ;  /* 0x00000002114c7825 */ /* 0x000fc800078e02dc */
[C---:B------:R-:W-:Y:S01]  /*1a10*/  IMAD.WIDE R78, R17.reuse, 0x2, R218 ;  /* 0x00000002114e7825 */ /* 0x040fe200078e02da */
[----:B------:R0:W2:Y:S03]  /*1a20*/  LDG.E.U16 R72, desc[UR10][R76.64] ;  /* 0x0000000a4c487981 */ /* 0x0000a6000c1e1500 */
[C---:B------:R-:W-:Y:S01]  /*1a30*/  IMAD.WIDE R100, R17.reuse, 0x2, R212 ;  /* 0x0000000211647825 */ /* 0x040fe200078e02d4 */
[----:B------:R1:W3:Y:S03]  /*1a40*/  LDG.E.U16 R73, desc[UR10][R78.64] ;  /* 0x0000000a4e497981 */ /* 0x0002e6000c1e1500 */
[C---:B------:R-:W-:Y:S01]  /*1a50*/  IMAD.WIDE R102, R17.reuse, 0x2, R210 ;  /* 0x0000000211667825 */ /* 0x040fe200078e02d2 */
[----:B------:R4:W5:Y:S03]  /*1a60*/  LDG.E.U16 R112, desc[UR10][R100.64] ;  /* 0x0000000a64707981 */ /* 0x000966000c1e1500 */
[C---:B------:R-:W-:Y:S01]  /*1a70*/  IMAD.WIDE R104, R17.reuse, 0x2, R208 ;  /* 0x0000000211687825 */ /* 0x040fe200078e02d0 */
[----:B------:R0:W3:Y:S03]  /*1a80*/  LDG.E.U16 R113, desc[UR10][R102.64] ;  /* 0x0000000a66717981 */ /* 0x0000e6000c1e1500 */
[C---:B------:R-:W-:Y:S01]  /*1a90*/  IMAD.WIDE R92, R17.reuse, 0x2, R216 ;  /* 0x00000002115c7825 */ /* 0x040fe200078e02d8 */
[----:B------:R1:W3:Y:S03]  /*1aa0*/  LDG.E.U16 R114, desc[UR10][R104.64] ;  /* 0x0000000a68727981 */ /* 0x0002e6000c1e1500 */
[C---:B------:R-:W-:Y:S01]  /*1ab0*/  IMAD.WIDE R94, R17.reuse, 0x2, R214 ;  /* 0x00000002115e7825 */ /* 0x040fe200078e02d6 */
[----:B------:R-:W3:Y:S03]  /*1ac0*/  LDG.E.U16 R74, desc[UR10][R92.64] ;  /* 0x0000000a5c4a7981 */ /* 0x000ee6000c1e1500 */
[C---:B0-----:R-:W-:Y:S01]  /*1ad0*/  IMAD.WIDE R76, R17.reuse, 0x2, R206 ;  /* 0x00000002114c7825 */ /* 0x041fe200078e02ce */
[----:B------:R0:W3:Y:S03]  /*1ae0*/  LDG.E.U16 R75, desc[UR10][R94.64] ;  /* 0x0000000a5e4b7981 */ /* 0x0000e6000c1e1500 */
[C---:B-1----:R-:W-:Y:S01]  /*1af0*/  IMAD.WIDE R78, R17.reuse, 0x2, R202 ;  /* 0x00000002114e7825 */ /* 0x042fe200078e02ca */
[----:B------:R-:W3:Y:S03]  /*1b00*/  LDG.E.U16 R115, desc[UR10][R76.64] ;  /* 0x0000000a4c737981 */ /* 0x000ee6000c1e1500 */
[C---:B------:R-:W-:Y:S01]  /*1b10*/  IMAD.WIDE R116, R17.reuse, 0x2, R204 ;  /* 0x0000000211747825 */ /* 0x040fe200078e02cc */
[----:B------:R1:W3:Y:S03]  /*1b20*/  LDG.E.U16 R123, desc[UR10][R78.64] ;  /* 0x0000000a4e7b7981 */ /* 0x0002e6000c1e1500 */
[----:B------:R-:W-:-:S02]  /*1b30*/  IMAD.WIDE R106, R17, 0x2, R200 ;  /* 0x00000002116a7825 */ /* 0x000fc400078e02c8 */
[----:B------:R-:W3:Y:S02]  /*1b40*/  LDG.E.U16 R116, desc[UR10][R116.64] ;  /* 0x0000000a74747981 */ /* 0x000ee4000c1e1500 */
[C---:B------:R-:W-:Y:S02]  /*1b50*/  IMAD.WIDE R108, R17.reuse, 0x2, R198 ;  /* 0x00000002116c7825 */ /* 0x040fe400078e02c6 */
[----:B------:R0:W3:Y:S02]  /*1b60*/  LDG.E.U16 R122, desc[UR10][R106.64] ;  /* 0x0000000a6a7a7981 */ /* 0x0000e4000c1e1500 */
[C---:B----4-:R-:W-:Y:S02]  /*1b70*/  IMAD.WIDE R100, R17.reuse, 0x2, R194 ;  /* 0x0000000211647825 */ /* 0x050fe400078e02c2 */
[----:B------:R-:W4:Y:S02]  /*1b80*/  LDG.E.U16 R125, desc[UR10][R108.64] ;  /* 0x0000000a6c7d7981 */ /* 0x000f24000c1e1500 */
[----:B------:R-:W-:-:S02]  /*1b90*/  IMAD.WIDE R102, R17, 0x2, R192 ;  /* 0x0000000211667825 */ /* 0x000fc400078e02c0 */
[----:B------:R0:W4:Y:S02]  /*1ba0*/  LDG.E.U16 R127, desc[UR10][R100.64] ;  /* 0x0000000a647f7981 */ /* 0x000124000c1e1500 */
[C---:B------:R-:W-:Y:S02]  /*1bb0*/  IMAD.WIDE R104, R17.reuse, 0x2, R188 ;  /* 0x0000000211687825 */ /* 0x040fe400078e02bc */
[----:B------:R1:W4:Y:S02]  /*1bc0*/  LDG.E.U16 R126, desc[UR10][R102.64] ;  /* 0x0000000a667e7981 */ /* 0x000324000c1e1500 */
[C---:B------:R-:W-:Y:S02]  /*1bd0*/  IMAD.WIDE R110, R17.reuse, 0x2, R186 ;  /* 0x00000002116e7825 */ /* 0x040fe400078e02ba */
[----:B------:R1:W4:Y:S02]  /*1be0*/  LDG.E.U16 R128, desc[UR10][R104.64] ;  /* 0x0000000a68807981 */ /* 0x000324000c1e1500 */
[----:B0-----:R-:W-:-:S02]  /*1bf0*/  IMAD.WIDE R94, R17, 0x2, R196 ;  /* 0x00000002115e7825 */ /* 0x001fc400078e02c4 */
[----:B------:R0:W4:Y:S02]  /*1c00*/  LDG.E.U16 R117, desc[UR10][R110.64] ;  /* 0x0000000a6e757981 */ /* 0x000124000c1e1500 */
[C---:B------:R-:W-:Y:S02]  /*1c10*/  IMAD.WIDE R92, R17.reuse, 0x2, R178 ;  /* 0x00000002115c7825 */ /* 0x040fe400078e02b2 */
[----:B------:R-:W4:Y:S02]  /*1c20*/  LDG.E.U16 R124, desc[UR10][R94.64] ;  /* 0x0000000a5e7c7981 */ /* 0x000f24000c1e1500 */
[C---:B-1----:R-:W-:Y:S02]  /*1c30*/  IMAD.WIDE R78, R17.reuse, 0x2, R172 ;  /* 0x00000002114e7825 */ /* 0x042fe400078e02ac */
[----:B------:R-:W4:Y:S02]  /*1c40*/  LDG.E.U16 R129, desc[UR10][R92.64] ;  /* 0x0000000a5c817981 */ /* 0x000f24000c1e1500 */
[----:B------:R-:W-:-:S02]  /*1c50*/  IMAD.WIDE R76, R17, 0x2, R162 ;  /* 0x00000002114c7825 */ /* 0x000fc400078e02a2 */
[----:B------:R-:W4:Y:S02]  /*1c60*/  LDG.E.U16 R130, desc[UR10][R78.64] ;  /* 0x0000000a4e827981 */ /* 0x000f24000c1e1500 */
[C---:B------:R-:W-:Y:S02]  /*1c70*/  IMAD.WIDE R118, R17.reuse, 0x2, R184 ;  /* 0x0000000211767825 */ /* 0x040fe400078e02b8 */
[----:B------:R1:W4:Y:S02]  /*1c80*/  LDG.E.U16 R132, desc[UR10][R76.64] ;  /* 0x0000000a4c847981 */ /* 0x000324000c1e1500 */
[C---:B------:R-:W-:Y:S02]  /*1c90*/  IMAD.WIDE R120, R17.reuse, 0x2, R180 ;  /* 0x0000000211787825 */ /* 0x040fe400078e02b4 */
[----:B------:R-:W4:Y:S02]  /*1ca0*/  LDG.E.U16 R118, desc[UR10][R118.64] ;  /* 0x0000000a76767981 */ /* 0x000f24000c1e1500 */
[----:B------:R-:W-:-:S02]  /*1cb0*/  IMAD.WIDE R106, R17, 0x2, R160 ;  /* 0x00000002116a7825 */ /* 0x000fc400078e02a0 */
[----:B------:R-:W4:Y:S02]  /*1cc0*/  LDG.E.U16 R120, desc[UR10][R120.64] ;  /* 0x0000000a78787981 */ /* 0x000f24000c1e1500 */
[C---:B------:R-:W-:Y:S02]  /*1cd0*/  IMAD.WIDE R100, R17.reuse, 0x2, R176 ;  /* 0x0000000211647825 */ /* 0x040fe400078e02b0 */
[----:B------:R-:W4:Y:S02]  /*1ce0*/  LDG.E.U16 R107, desc[UR10][R106.64] ;  /* 0x0000000a6a6b7981 */ /* 0x000f24000c1e1500 */
[C---:B------:R-:W-:Y:S02]  /*1cf0*/  IMAD.WIDE R102, R17.reuse, 0x2, R170 ;  /* 0x0000000211667825 */ /* 0x040fe400078e02aa */
[----:B------:R-:W4:Y:S02]  /*1d00*/  LDG.E.U16 R100, desc[UR10][R100.64] ;  /* 0x0000000a64647981 */ /* 0x000f24000c1e1500 */
[----:B------:R-:W-:-:S02]  /*1d10*/  IMAD.WIDE R104, R17, 0x2, R168 ;  /* 0x0000000211687825 */ /* 0x000fc400078e02a8 */
[----:B------:R-:W4:Y:S02]  /*1d20*/  LDG.E.U16 R119, desc[UR10][R102.64] ;  /* 0x0000000a66777981 */ /* 0x000f24000c1e1500 */
[C---:B------:R-:W-:Y:S02]  /*1d30*/  IMAD.WIDE R108, R17.reuse, 0x2, R158 ;  /* 0x00000002116c7825 */ /* 0x040fe400078e029e */
[----:B------:R-:W4:Y:S02]  /*1d40*/  LDG.E.U16 R104, desc[UR10][R104.64] ;  /* 0x0000000a68687981 */ /* 0x000f24000c1e1500 */
[C---:B0-----:R-:W-:Y:S02]  /*1d50*/  IMAD.WIDE R110, R17.reuse, 0x2, R190 ;  /* 0x00000002116e7825 */ /* 0x041fe400078e02be */
[----:B------:R-:W4:Y:S02]  /*1d60*/  LDG.E.U16 R108, desc[UR10][R108.64] ;  /* 0x0000000a6c6c7981 */ /* 0x000f24000c1e1500 */
[----:B-1----:R-:W-:-:S02]  /*1d70*/  IMAD.WIDE R76, R17, 0x2, R182 ;  /* 0x00000002114c7825 */ /* 0x002fc400078e02b6 */
[----:B------:R-:W4:Y:S02]  /*1d80*/  LDG.E.U16 R111, desc[UR10][R110.64] ;  /* 0x0000000a6e6f7981 */ /* 0x000f24000c1e1500 */
[C---:B------:R-:W-:Y:S02]  /*1d90*/  IMAD.WIDE R78, R17.reuse, 0x2, R174 ;  /* 0x00000002114e7825 */ /* 0x040fe400078e02ae */
[----:B------:R-:W4:Y:S02]  /*1da0*/  LDG.E.U16 R101, desc[UR10][R76.64] ;  /* 0x0000000a4c657981 */ /* 0x000f24000c1e1500 */
[C---:B------:R-:W-:Y:S02]  /*1db0*/  IMAD.WIDE R92, R17.reuse, 0x2, R166 ;  /* 0x00000002115c7825 */ /* 0x040fe400078e02a6 */
[----:B------:R-:W4:Y:S02]  /*1dc0*/  LDG.E.U16 R103, desc[UR10][R78.64] ;  /* 0x0000000a4e677981 */ /* 0x000f24000c1e1500 */
[----:B------:R-:W-:-:S02]  /*1dd0*/  IMAD.WIDE R94, R17, 0x2, R154 ;  /* 0x00000002115e7825 */ /* 0x000fc400078e029a */
[----:B------:R-:W4:Y:S04]  /*1de0*/  LDG.E.U16 R121, desc[UR10][R92.64] ;  /* 0x0000000a5c797981 */ /* 0x000f28000c1e1500 */
[----:B------:R-:W4:Y:S01]  /*1df0*/  LDG.E.U16 R141, desc[UR10][R94.64] ;  /* 0x0000000a5e8d7981 */ /* 0x000f22000c1e1500 */
[----:B------:R-:W-:Y:S06]  /*1e00*/  BAR.SYNC.DEFER_BLOCKING 0x0 ;  /* 0x0000000000007b1d */ /* 0x000fec0000010000 */
[----:B--2---:R-:W-:Y:S04]  /*1e10*/  STS.U16 [R3+UR6], R72 ;  /* 0x0000004803007988 */ /* 0x004fe80008000406 */
[----:B-----5:R-:W-:Y:S04]  /*1e20*/  STS.U16 [R3+UR6+0x400], R112 ;  /* 0x0004007003007988 */ /* 0x020fe80008000406 */
[----:B---3--:R-:W-:Y:S04]  /*1e30*/  STS.U16 [R3+UR6+0x800], R116 ;  /* 0x0008007403007988 */ /* 0x008fe80008000406 */
[----:B----4-:R-:W-:Y:S04]  /*1e40*/  STS.U16 [R3+UR6+0x1000], R128 ;  /* 0x0010008003007988 */ /* 0x010fe80008000406 */
[----:B------:R-:W-:Y:S04]  /*1e50*/  STS.U16 [R3+UR6+0xc00], R124 ;  /* 0x000c007c03007988 */ /* 0x000fe80008000406 */
        /* <DEDUP_REMOVED lines=26> */
[----:B------:R-:W-:Y:S01]  /*2000*/  STS.U16 [R14+UR6+0x1f00], R141 ;  /* 0x001f008d0e007988 */ /* 0x000fe20008000406 */
[----:B------:R-:W-:Y:S06]  /*2010*/  BAR.SYNC.DEFER_BLOCKING 0x0 ;  /* 0x0000000000007b1d */ /* 0x000fec0000010000 */
[----:B------:R-:W-:Y:S04]  /*2020*/  LDSM.16.MT88.4 R128, [R12+UR6+0x2000] ;  /* 0x002000060c80783b */ /* 0x000fe80008004200 */
[----:B------:R-:W0:Y:S04]  /*2030*/  LDSM.16.M88.4 R76, [R11+UR6] ;  /* 0x000000060b4c783b */ /* 0x000e280008000200 */
[----:B------:R-:W1:Y:S04]  /*2040*/  LDSM.16.MT88.4 R104, [R9+UR6+0x2000] ;  /* 0x002000060968783b */ /* 0x000e680008004200 */
[----:B------:R-:W2:Y:S04]  /*2050*/  LDSM.16.M88.4 R72, [R11+UR6+0x1000] ;  /* 0x001000060b48783b */ /* 0x000ea80008000200 */
[----:B------:R-:W3:Y:S04]  /*2060*/  LDSM.16.MT88.4 R124, [R12+UR6+0x2400] ;  /* 0x002400060c7c783b */ /* 0x000ee80008004200 */
[----:B------:R-:W4:Y:S04]  /*2070*/  LDSM.16.MT88.4 R92, [R9+UR6+0x2400] ;  /* 0x00240006095c783b */ /* 0x000f280008004200 */
[----:B------:R-:W-:Y:S04]  /*2080*/  LDSM.16.MT88.4 R120, [R12+UR6+0x2800] ;  /* 0x002800060c78783b */ /* 0x000fe80008004200 */
[----:B------:R-:W5:Y:S04]  /*2090*/  LDSM.16.M88.4 R116, [R23+UR6] ;  /* 0x000000061774783b */ /* 0x000f680008000200 */
[----:B------:R-:W3:Y:S04]  /*20a0*/  LDSM.16.M88.4 R112, [R23+UR6+0x1000] ;  /* 0x001000061770783b */ /* 0x000ee80008000200 */
[----:B------:R-:W3:Y:S01]  /*20b0*/  LDSM.16.MT88.4 R108, [R9+UR6+0x2800] ;  /* 0x00280006096c783b */ /* 0x000ee20008004200 */
[-C--:B0-----:R-:W-:Y:S08]  /*20c0*/  HMMA.16816.F32.BF16 R132, R128, R76.reuse, RZ ;  /* 0x0000004c8084723c */ /* 0x081ff000000418ff */
[----:B-1----:R-:W-:Y:S08]  /*20d0*/  HMMA.16816.F32.BF16 R100, R104, R76, RZ ;  /* 0x0000004c6864723c */ /* 0x002ff000000418ff */
[-C--:B--2---:R-:W-:Y:S08]  /*20e0*/  HMMA.16816.F32.BF16 R128, R128, R72.reuse, RZ ;  /* 0x000000488080723c */ /* 0x084ff000000418ff */
[----:B------:R-:W-:Y:S08]  /*20f0*/  HMMA.16816.F32.BF16 R104, R104, R72, RZ ;  /* 0x000000486868723c */ /* 0x000ff000000418ff */
[-C--:B---3--:R-:W-:Y:S08]  /*2100*/  HMMA.16816.F32.BF16 R132, R124, R78.reuse, R132 ;  /* 0x0000004e7c84723c */ /* 0x088ff00000041884 */
[----:B----4-:R-:W-:Y:S01]  /*2110*/  HMMA.16816.F32.BF16 R100, R92, R78, R100 ;  /* 0x0000004e5c64723c */ /* 0x010fe20000041864 */
[----:B------:R-:W0:Y:S07]  /*2120*/  LDSM.16.MT88.4 R76, [R12+UR6+0x2c00] ;  /* 0x002c00060c4c783b */ /* 0x000e2e0008004200 */
[-C--:B------:R-:W-:Y:S01]  /*2130*/  HMMA.16816.F32.BF16 R128, R124, R74.reuse, R128 ;  /* 0x0000004a7c80723c */ /* 0x080fe20000041880 */
[----:B------:R-:W1:Y:S07]  /*2140*/  LDSM.16.MT88.4 R124, [R9+UR6+0x2c00] ;  /* 0x002c0006097c783b */ /* 0x000e6e0008004200 */
[----:B------:R-:W-:Y:S08]  /*2150*/  HMMA.16816.F32.BF16 R104, R92, R74, R104 ;  /* 0x0000004a5c68723c */ /* 0x000ff00000041868 */
[C---:B-----5:R-:W-:Y:S08]  /*2160*/  HMMA.16816.F32.BF16 R132, R120.reuse, R116, R132 ;  /* 0x000000747884723c */ /* 0x060ff00000041884 */
[----:B------:R-:W-:Y:S08]  /*2170*/  HMMA.16816.F32.BF16 R128, R120, R112, R128 ;  /* 0x000000707880723c */ /* 0x000ff00000041880 */
[C---:B------:R-:W-:Y:S08]  /*2180*/  HMMA.16816.F32.BF16 R100, R108.reuse, R116, R100 ;  /* 0x000000746c64723c */ /* 0x040ff00000041864 */
[----:B------:R-:W-:Y:S08]  /*2190*/  HMMA.16816.F32.BF16 R104, R108, R112, R104 ;  /* 0x000000706c68723c */ /* 0x000ff00000041868 */
[C---:B0-----:R-:W-:Y:S08]  /*21a0*/  HMMA.16816.F32.BF16 R132, R76.reuse, R118, R132 ;  /* 0x000000764c84723c */ /* 0x041ff00000041884 */
[----:B------:R-:W-:Y:S08]  /*21b0*/  HMMA.16816.F32.BF16 R128, R76, R114, R128 ;  /* 0x000000724c80723c */ /* 0x000ff00000041880 */
[C---:B-1----:R-:W-:Y:S08]  /*21c0*/  HMMA.16816.F32.BF16 R100, R124.reuse, R118, R100 ;  /* 0x000000767c64723c */ /* 0x042ff00000041864 */
[----:B------:R-:W-:Y:S01]  /*21d0*/  HMMA.16816.F32.BF16 R104, R124, R114, R104 ;  /* 0x000000727c68723c */ /* 0x000fe20000041868 */
[----:B------:R-:W-:Y:S01]  /*21e0*/  FMUL R74, R134, UR9 ;  /* 0x00000009864a7c20 */ /* 0x000fe20008400000 */
[----:B------:R-:W-:Y:S01]  /*21f0*/  FMUL R75, R135, UR9 ;  /* 0x00000009874b7c20 */ /* 0x000fe20008400000 */
[----:B------:R-:W-:Y:S01]  /*2200*/  FMUL R77, R130, UR9 ;  /* 0x00000009824d7c20 */ /* 0x000fe20008400000 */
[----:B------:R-:W-:Y:S01]  /*2210*/  FMUL R72, R132, UR9 ;  /* 0x0000000984487c20 */ /* 0x000fe20008400000 */
[----:B------:R-:W-:Y:S01]  /*2220*/  FMUL R73, R133, UR9 ;  /* 0x0000000985497c20 */ /* 0x000fe20008400000 */
[----:B------:R-:W-:Y:S01]  /*2230*/  FMUL R76, R128, UR9 ;  /* 0x00000009804c7c20 */ /* 0x000fe20008400000 */
[----:B------:R-:W-:Y:S01]  /*2240*/  BAR.SYNC.DEFER_BLOCKING 0x0 ;  /* 0x0000000000007b1d */ /* 0x000fe20000010000 */
[----:B------:R-:W-:-:S03]  /*2250*/  FMNMX3 R94, R74, R75, R77, !PT ;  /* 0x0000004b4a5e7276 */ /* 0x000fc6000780004d */
[----:B------:R-:W-:Y:S01]  /*2260*/  FMUL R78, R100, UR9 ;  /* 0x00000009644e7c20 */ /* 0x000fe20008400000 */
[----:B------:R-:W-:Y:S01]  /*2270*/  FMUL R79, R101, UR9 ;  /* 0x00000009654f7c20 */ /* 0x000fe20008400000 */
[----:B------:R-:W-:Y:S01]  /*2280*/  FMUL R74, R102, UR9 ;  /* 0x00000009664a7c20 */ /* 0x000fe20008400000 */
[----:B------:R-:W-:-:S05]  /*2290*/  FMUL R75, R103, UR9 ;  /* 0x00000009674b7c20 */ /* 0x000fca0008400000 */
[----:B------:R-:W-:Y:S01]  /*22a0*/  FMUL R92, R104, UR9 ;  /* 0x00000009685c7c20 */ /* 0x000fe20008400000 */
[----:B------:R-:W-:Y:S01]  /*22b0*/  FMUL R77, R106, UR9 ;  /* 0x000000096a4d7c20 */ /* 0x000fe20008400000 */
[----:B------:R-:W-:Y:S01]  /*22c0*/  FMNMX3 R93, R72, R73, R76, !PT ;  /* 0x00000049485d7276 */ /* 0x000fe2000780004c */
[----:B------:R-:W-:Y:S01]  /*22d0*/  FMUL R72, R129, UR9 ;  /* 0x0000000981487c20 */ /* 0x000fe20008400000 */
[----:B------:R-:W-:Y:S01]  /*22e0*/  FMUL R73, R131, UR9 ;  /* 0x0000000983497c20 */ /* 0x000fe20008400000 */
[----:B------:R-:W-:Y:S01]  /*22f0*/  FMNMX3 R79, R78, R79, R92, !PT ;  /* 0x0000004f4e4f7276 */ /* 0x000fe2000780005c */
[----:B------:R-:W-:Y:S01]  /*2300*/  FMUL R76, R105, UR9 ;  /* 0x00000009694c7c20 */ /* 0x000fe20008400000 */
[----:B------:R-:W-:Y:S01]  /*2310*/  FMUL R78, R107, UR9 ;  /* 0x000000096b4e7c20 */ /* 0x000fe20008400000 */
[----:B------:R-:W-:Y:S02]  /*2320*/  FMNMX3 R75, R74, R75, R77, !PT ;  /* 0x0000004b4a4b7276 */ /* 0x000fe4000780004d */
[----:B------:R-:W-:-:S02]  /*2330*/  FMNMX R72, R72, R93, !PT ;  /* 0x0000005d48487209 */ /* 0x000fc40007800000 */
[----:B------:R-:W-:Y:S02]  /*2340*/  FMNMX R73, R73, R94, !PT ;  /* 0x0000005e49497209 */ /* 0x000fe40007800000 */
[----:B------:R-:W-:Y:S02]  /*2350*/  FMNMX R76, R76, R79, !PT ;  /* 0x0000004f4c4c7209 */ /* 0x000fe40007800000 */
[----:B------:R-:W-:Y:S01]  /*2360*/  FMNMX R75, R78, R75, !PT ;  /* 0x0000004b4e4b7209 */ /* 0x000fe20007800000 */
[----:B------:R-:W0:Y:S04]  /*2370*/  SHFL.BFLY PT, R77, R72, 0x2, 0x1f ;  /* 0x0c401f00484d7f89 */ /* 0x000e2800000e0000 */
[----:B------:R-:W1:Y:S04]  /*2380*/  SHFL.BFLY PT, R74, R73, 0x2, 0x1f ;  /* 0x0c401f00494a7f89 */ /* 0x000e6800000e0000 */
[----:B------:R-:W2:Y:S04]  /*2390*/  SHFL.BFLY PT, R79, R76, 0x2, 0x1f ;  /* 0x0c401f004c4f7f89 */ /* 0x000ea800000e0000 */
[----:B------:R-:W3:Y:S01]  /*23a0*/  SHFL.BFLY PT, R94, R75, 0x2, 0x1f ;  /* 0x0c401f004b5e7f89 */ /* 0x000ee200000e0000 */
[----:B0-----:R-:W-:-:S02]  /*23b0*/  FMNMX R77, R72, R77, !PT ;  /* 0x0000004d484d7209 */ /* 0x001fc40007800000 */
[----:B-1----:R-:W-:Y:S02]  /*23c0*/  FMNMX R78, R73, R74, !PT ;  /* 0x0000004a494e7209 */ /* 0x002fe40007800000 */
[----:B--2---:R-:W-:Y:S02]  /*23d0*/  FMNMX R92, R76, R79, !PT ;  /* 0x0000004f4c5c7209 */ /* 0x004fe40007800000 */
[----:B---3--:R-:W-:Y:S01]  /*23e0*/  FMNMX R94, R75, R94, !PT ;  /* 0x0000005e4b5e7209 */ /* 0x008fe20007800000 */
        /* <DEDUP_REMOVED lines=8> */
[----:B------:R-:W-:Y:S04]  /*2470*/  @!P1 STS [R21], R74 ;  /* 0x0000004a15009388 */ /* 0x000fe80000000800 */
[----:B------:R-:W-:Y:S04]  /*2480*/  @!P1 STS [R21+0x80], R72 ;  /* 0x0000804815009388 */ /* 0x000fe80000000800 */
[----:B------:R-:W-:Y:S04]  /*2490*/  @!P1 STS [R21+0x100], R76 ;  /* 0x0001004c15009388 */ /* 0x000fe80000000800 */
[----:B------:R-:W-:Y:S01]  /*24a0*/  @!P1 STS [R21+0x180], R108 ;  /* 0x0001806c15009388 */ /* 0x000fe20000000800 */
[----:B------:R-:W-:Y:S01]  /*24b0*/  LEA R112, R10, UR6, 0x2 ;  /* 0x000000060a707c11 */ /* 0x000fe2000f8e10ff */
[----:B------:R-:W-:Y:S06]  /*24c0*/  BAR.SYNC.DEFER_BLOCKING 0x0 ;  /* 0x0000000000007b1d */ /* 0x000fec0000010000 */
[----:B------:R-:W0:Y:S04]  /*24d0*/  LDS R73, [R112] ;  /* 0x0000000070497984 */ /* 0x000e280000000800 */
[----:B0-----:R-:W0:Y:S02]  /*24e0*/  SHFL.BFLY PT, R78, R73, 0x2, 0x1f ;  /* 0x0c401f00494e7f89 */ /* 0x001e2400000e0000 */
[----:B0-----:R-:W-:-:S05]  /*24f0*/  FMNMX R78, R73, R78, !PT ;  /* 0x0000004e494e7209 */ /* 0x001fca0007800000 */
[----:B------:R-:W0:Y:S02]  /*2500*/  SHFL.BFLY PT, R75, R78, 0x1, 0x1f ;  /* 0x0c201f004e4b7f89 */ /* 0x000e2400000e0000 */
[----:B0-----:R-:W-:-:S05]  /*2510*/  FMNMX R75, R78, R75, !PT ;  /* 0x0000004b4e4b7209 */ /* 0x001fca0007800000 */
[----:B------:R-:W-:Y:S01]  /*2520*/  @!P1 STS [R112], R75 ;  /* 0x0000004b70009388 */ /* 0x000fe20000000800 */
[----:B------:R-:W-:Y:S06]  /*2530*/  BAR.SYNC.DEFER_BLOCKING 0x0 ;  /* 0x0000000000007b1d */ /* 0x000fec0000010000 */
[----:B------:R-:W0:Y:S04]  /*2540*/  LDS R141, [R19] ;  /* 0x00000000138d7984 */ /* 0x000e280000000800 */
[----:B------:R-:W1:Y:S04]  /*2550*/  LDS R72, [R19+0x80] ;  /* 0x0000800013487984 */ /* 0x000e680000000800 */
[----:B------:R-:W2:Y:S04]  /*2560*/  LDS R77, [R19+0x100] ;  /* 0x00010000134d7984 */ /* 0x000ea80000000800 */
[----:B------:R-:W3:Y:S01]  /*2570*/  LDS R78, [R19+0x180] ;  /* 0x00018000134e7984 */ /* 0x000ee20000000800 */
[----:B0-----:R-:W-:-:S05]  /*2580*/  FMNMX R141, R141, R164, !PT ;  /* 0x000000a48d8d7209 */ /* 0x001fca0007800000 */
[----:B------:R-:W-:-:S04]  /*2590*/  FFMA R132, R132, UR9, -R141 ;  /* 0x0000000984847c23 */ /* 0x000fc8000800088d */
[----:B------:R-:W-:Y:S01]  /*25a0*/  FMUL R92, R132, 1.4426950216293334961 ;  /* 0x3fb8aa3b845c7820 */ /* 0x000fe20000400000 */
[----:B-1----:R-:W-:Y:S01]  /*25b0*/  FMNMX R132, R72, R165, !PT ;  /* 0x000000a548847209 */ /* 0x002fe20007800000 */
[----:B------:R-:W-:-:S04]  /*25c0*/  FFMA R133, R133, UR9, -R141 ;  /* 0x0000000985857c23 */ /* 0x000fc8000800088d */
[--C-:B------:R-:W-:Y:S01]  /*25d0*/  FFMA R134, R134, UR9, -R132.reuse ;  /* 0x0000000986867c23 */ /* 0x100fe20008000884 */
[----:B------:R-:W-:Y:S01]  /*25e0*/  FMUL R73, R133, 1.4426950216293334961 ;  /* 0x3fb8aa3b85497820 */ /* 0x000fe20000400000 */
[----:B--2---:R-:W-:Y:S02]  /*25f0*/  FMNMX R133, R77, R156, !PT ;  /* 0x0000009c4d857209 */ /* 0x004fe40007800000 */
[----:B------:R-:W-:Y:S01]  /*2600*/  FMUL R93, R134, 1.4426950216293334961 ;  /* 0x3fb8aa3b865d7820 */ /* 0x000fe20000400000 */
[----:B---3--:R-:W-:Y:S01]  /*2610*/  FMNMX R134, R78, R157, !PT ;  /* 0x0000009d4e867209 */ /* 0x008fe20007800000 */
[----:B------:R-:W-:Y:S01]  /*2620*/  FFMA R135, R135, UR9, -R132 ;  /* 0x0000000987877c23 */ /* 0x000fe20008000884 */
[--C-:B------:R-:W-:Y:S01]  /*2630*/  FFMA R100, R100, UR9, -R133.reuse ;  /* 0x0000000964647c23 */ /* 0x100fe20008000885 */
[----:B------:R-:W-:Y:S01]  /*2640*/  FFMA R101, R101, UR9, -R133 ;  /* 0x0000000965657c23 */ /* 0x000fe20008000885 */
[----:B------:R-:W-:Y:S01]  /*2650*/  FFMA R128, R128, UR9, -R141 ;  /* 0x0000000980807c23 */ /* 0x000fe2000800088d */
[--C-:B------:R-:W-:Y:S01]  /*2660*/  FFMA R102, R102, UR9, -R134.reuse ;  /* 0x0000000966667c23 */ /* 0x100fe20008000886 */
[----:B------:R-:W-:Y:S01]  /*2670*/  FFMA R103, R103, UR9, -R134 ;  /* 0x0000000967677c23 */ /* 0x000fe20008000886 */
[----:B------:R-:W-:Y:S01]  /*2680*/  FMUL R72, R135, 1.4426950216293334961 ;  /* 0x3fb8aa3b87487820 */ /* 0x000fe20000400000 */
[----:B------:R-:W-:Y:S01]  /*2690*/  FFMA R130, R130, UR9, -R132 ;  /* 0x0000000982827c23 */ /* 0x000fe20008000884 */
[----:B------:R-:W-:Y:S01]  /*26a0*/  FMUL R76, R100, 1.4426950216293334961 ;  /* 0x3fb8aa3b644c7820 */ /* 0x000fe20000400000 */
[----:B------:R-:W-:Y:S01]  /*26b0*/  FMUL R77, R101, 1.4426950216293334961 ;  /* 0x3fb8aa3b654d7820 */ /* 0x000fe20000400000 */
[--C-:B------:R-:W-:Y:S01]  /*26c0*/  FFMA R104, R104, UR9, -R133.reuse ;  /* 0x0000000968687c23 */ /* 0x100fe20008000885 */
[----:B------:R-:W-:Y:S01]  /*26d0*/  FFMA R105, R105, UR9, -R133 ;  /* 0x0000000969697c23 */ /* 0x000fe20008000885 */
[----:B------:R-:W-:Y:S01]  /*26e0*/  FMUL R94, R128, 1.4426950216293334961 ;  /* 0x3fb8aa3b805e7820 */ /* 0x000fe20000400000 */
[----:B------:R-:W-:Y:S01]  /*26f0*/  FMUL R102, R102, 1.4426950216293334961 ;  /* 0x3fb8aa3b66667820 */ /* 0x000fe20000400000 */
[----:B------:R-:W-:Y:S01]  /*2700*/  FMUL R103, R103, 1.4426950216293334961 ;  /* 0x3fb8aa3b67677820 */ /* 0x000fe20000400000 */
[----:B------:R-:W-:Y:S01]  /*2710*/  FFMA R106, R106, UR9, -R134 ;  /* 0x000000096a6a7c23 */ /* 0x000fe20008000886 */
[----:B------:R-:W-:Y:S01]  /*2720*/  FMUL R95, R130, 1.4426950216293334961 ;  /* 0x3fb8aa3b825f7820 */ /* 0x000fe20000400000 */
[----:B------:R-:W-:Y:S01]  /*2730*/  MUFU.EX2 R92, R92 ;  /* 0x0000005c005c7308 */ /* 0x000fe20000000800 */
[----:B------:R-:W-:Y:S01]  /*2740*/  FFMA R129, R129, UR9, -R141 ;  /* 0x0000000981817c23 */ /* 0x000fe2000800088d */
[----:B------:R-:W-:Y:S01]  /*2750*/  FFMA R131, R131, UR9, -R132 ;  /* 0x0000000983837c23 */ /* 0x000fe20008000884 */
[----:B------:R-:W-:Y:S01]  /*2760*/  FMUL R78, R104, 1.4426950216293334961 ;  /* 0x3fb8aa3b684e7820 */ /* 0x000fe20000400000 */
[----:B------:R-:W-:Y:S01]  /*2770*/  FFMA R107, R107, UR9, -R134 ;  /* 0x000000096b6b7c23 */ /* 0x000fe20008000886 */
[----:B------:R-:W-:Y:S01]  /*2780*/  FMUL R79, R105, 1.4426950216293334961 ;  /* 0x3fb8aa3b694f7820 */ /* 0x000fe20000400000 */
[----:B------:R-:W-:-:S02]  /*2790*/  FMUL R106, R106, 1.4426950216293334961 ;  /* 0x3fb8aa3b6a6a7820 */ /* 0x000fc40000400000 */
[----:B------:R-:W0:Y:S01]  /*27a0*/  MUFU.EX2 R73, R73 ;  /* 0x0000004900497308 */ /* 0x000e220000000800 */
[----:B------:R-:W-:Y:S01]  /*27b0*/  FMUL R75, R129, 1.4426950216293334961 ;  /* 0x3fb8aa3b814b7820 */ /* 0x000fe20000400000 */
[----:B------:R-:W-:Y:S01]  /*27c0*/  FMUL R74, R131, 1.4426950216293334961 ;  /* 0x3fb8aa3b834a7820 */ /* 0x000fe20000400000 */
[----:B------:R-:W-:-:S05]  /*27d0*/  FMUL R107, R107, 1.4426950216293334961 ;  /* 0x3fb8aa3b6b6b7820 */ /* 0x000fca0000400000 */
[----:B------:R-:W-:Y:S08]  /*27e0*/  MUFU.EX2 R93, R93 ;  /* 0x0000005d005d7308 */ /* 0x000ff00000000800 */
[----:B------:R-:W1:Y:S08]  /*27f0*/  MUFU.EX2 R72, R72 ;  /* 0x0000004800487308 */ /* 0x000e700000000800 */
[----:B------:R-:W-:Y:S08]  /*2800*/  MUFU.EX2 R76, R76 ;  /* 0x0000004c004c7308 */ /* 0x000ff00000000800 */
[----:B------:R-:W2:Y:S08]  /*2810*/  MUFU.EX2 R77, R77 ;  /* 0x0000004d004d7308 */ /* 0x000eb00000000800 */
[----:B------:R-:W-:Y:S08]  /*2820*/  MUFU.EX2 R105, R102 ;  /* 0x0000006600697308 */ /* 0x000ff00000000800 */
[----:B------:R-:W3:Y:S08]  /*2830*/  MUFU.EX2 R128, R103 ;  /* 0x0000006700807308 */ /* 0x000ef00000000800 */
[----:B------:R-:W4:Y:S08]  /*2840*/  MUFU.EX2 R94, R94 ;  /* 0x0000005e005e7308 */ /* 0x000f300000000800 */
[----:B------:R-:W5:Y:S08]  /*2850*/  MUFU.EX2 R95, R95 ;  /* 0x0000005f005f7308 */ /* 0x000f700000000800 */
[----:B------:R-:W1:Y:S08]  /*2860*/  MUFU.EX2 R78, R78 ;  /* 0x0000004e004e7308 */ /* 0x000e700000000800 */
[----:B------:R-:W1:Y:S01]  /*2870*/  MUFU.EX2 R130, R106 ;  /* 0x0000006a00827308 */ /* 0x000e620000000800 */
[----:B0-----:R-:W-:-:S07]  /*2880*/  FADD R101, R92, R73 ;  /* 0x000000495c657221 */ /* 0x001fce0000000000 */
[----:B------:R-:W0:Y:S08]  /*2890*/  MUFU.EX2 R75, R75 ;  /* 0x0000004b004b7308 */ /* 0x000e300000000800 */
[----:B------:R-:W0:Y:S08]  /*28a0*/  MUFU.EX2 R74, R74 ;  /* 0x0000004a004a7308 */ /* 0x000e300000000800 */
[----:B------:R-:W0:Y:S08]  /*28b0*/  MUFU.EX2 R79, R79 ;  /* 0x0000004f004f7308 */ /* 0x000e300000000800 */
[----:B------:R-:W0:Y:S01]  /*28c0*/  MUFU.EX2 R107, R107 ;  /* 0x0000006b006b7308 */ /* 0x000e220000000800 */
[----:B-1----:R-:W-:Y:S01]  /*28d0*/  FADD R100, R93, R72 ;  /* 0x000000485d647221 */ /* 0x002fe20000000000 */
[----:B--2---:R-:W-:Y:S01]  /*28e0*/  FADD R109, R76, R77 ;  /* 0x0000004d4c6d7221 */ /* 0x004fe20000000000 */
[----:B---3--:R-:W-:Y:S01]  /*28f0*/  FADD R111, R105, R128 ;  /* 0x00000080696f7221 */ /* 0x008fe20000000000 */
[----:B----4-:R-:W-:Y:S01]  /*2900*/  FADD R102, R94, R101 ;  /* 0x000000655e667221 */ /* 0x010fe20000000000 */
[----:B-----5:R-:W-:Y:S01]  /*2910*/  FADD R101, R95, R100 ;  /* 0x000000645f657221 */ /* 0x020fe20000000000 */
[----:B------:R-:W-:Y:S01]  /*2920*/  FADD R100, R78, R109 ;  /* 0x0000006d4e647221 */ /* 0x000fe20000000000 */
[----:B------:R-:W-:Y:S01]  /*2930*/  FADD R104, R130, R111 ;  /* 0x0000006f82687221 */ /* 0x000fe20000000000 */
[----:B0-----:R-:W-:Y:S01]  /*2940*/  FADD R102, R75, R102 ;  /* 0x000000664b667221 */ /* 0x001fe20000000000 */
[----:B------:R-:W-:Y:S01]  /*2950*/  FADD R101, R74, R101 ;  /* 0x000000654a657221 */ /* 0x000fe20000000000 */
[----:B------:R-:W-:Y:S01]  /*2960*/  FADD R100, R79, R100 ;  /* 0x000000644f647221 */ /* 0x000fe20000000000 */
[----:B------:R-:W-:-:S02]  /*2970*/  FADD R104, R107, R104 ;  /* 0x000000686b687221 */ /* 0x000fc40000000000 */
[----:B------:R-:W0:Y:S04]  /*2980*/  SHFL.BFLY PT, R103, R102, 0x2, 0x1f ;  /* 0x0c401f0066677f89 */ /* 0x000e2800000e0000 */
[----:B------:R-:W1:Y:S04]  /*2990*/  SHFL.BFLY PT, R106, R101, 0x2, 0x1f ;  /* 0x0c401f00656a7f89 */ /* 0x000e6800000e0000 */
[----:B------:R-:W2:Y:S04]  /*29a0*/  SHFL.BFLY PT, R109, R100, 0x2, 0x1f ;  /* 0x0c401f00646d7f89 */ /* 0x000ea800000e0000 */
[----:B------:R-:W3:Y:S01]  /*29b0*/  SHFL.BFLY PT, R111, R104, 0x2, 0x1f ;  /* 0x0c401f00686f7f89 */ /* 0x000ee200000e0000 */
[----:B0-----:R-:W-:Y:S01]  /*29c0*/  FADD R103, R102, R103 ;  /* 0x0000006766677221 */ /* 0x001fe20000000000 */
[----:B-1----:R-:W-:Y:S01]  /*29d0*/  FADD R108, R101, R106 ;  /* 0x0000006a656c7221 */ /* 0x002fe20000000000 */
[----:B--2---:R-:W-:Y:S01]  /*29e0*/  FADD R110, R100, R109 ;  /* 0x0000006d646e7221 */ /* 0x004fe20000000000 */
[----:B---3--:R-:W-:-:S02]  /*29f0*/  FADD R113, R104, R111 ;  /* 0x0000006f68717221 */ /* 0x008fc40000000000 */
[----:B------:R-:W0:Y:S04]  /*2a00*/  SHFL.BFLY PT, R106, R103, 0x1, 0x1f ;  /* 0x0c201f00676a7f89 */ /* 0x000e2800000e0000 */
[----:B------:R-:W1:Y:S04]  /*2a10*/  SHFL.BFLY PT, R109, R108, 0x1, 0x1f ;  /* 0x0c201f006c6d7f89 */ /* 0x000e6800000e0000 */
[----:B------:R-:W2:Y:S04]  /*2a20*/  SHFL.BFLY PT, R111, R110, 0x1, 0x1f ;  /* 0x0c201f006e6f7f89 */ /* 0x000ea800000e0000 */
[----:B------:R-:W3:Y:S01]  /*2a30*/  SHFL.BFLY PT, R102, R113, 0x1, 0x1f ;  /* 0x0c201f0071667f89 */ /* 0x000ee200000e0000 */
[----:B------:R-:W-:Y:S01]  /*2a40*/  BAR.SYNC.DEFER_BLOCKING 0x0 ;  /* 0x0000000000007b1d */ /* 0x000fe20000010000 */
[----:B0-----:R-:W-:Y:S01]  /*2a50*/  FADD R114, R103, R106 ;  /* 0x0000006a67727221 */ /* 0x001fe20000000000 */
[----:B-1----:R-:W-:Y:S01]  /*2a60*/  FADD R100, R108, R109 ;  /* 0x0000006d6c647221 */ /* 0x002fe20000000000 */
[----:B--2---:R-:W-:Y:S01]  /*2a70*/  FADD R116, R110, R111 ;  /* 0x0000006f6e747221 */ /* 0x004fe20000000000 */
[----:B---3--:R-:W-:-:S02]  /*2a80*/  FADD R118, R113, R102 ;  /* 0x0000006671767221 */ /* 0x008fc40000000000 */
[----:B------:R-:W-:Y:S04]  /*2a90*/  @!P1 STS [R21], R114 ;  /* 0x0000007215009388 */ /* 0x000fe80000000800 */
[----:B------:R-:W-:Y:S04]  /*2aa0*/  @!P1 STS [R21+0x80], R100 ;  /* 0x0000806415009388 */ /* 0x000fe80000000800 */
[----:B------:R-:W-:Y:S04]  /*2ab0*/  @!P1 STS [R21+0x100], R116 ;  /* 0x0001007415009388 */ /* 0x000fe80000000800 */
[----:B------:R-:W-:Y:S01]  /*2ac0*/  @!P1 STS [R21+0x180], R118 ;  /* 0x0001807615009388 */ /* 0x000fe20000000800 */
[----:B------:R-:W-:Y:S06]  /*2ad0*/  BAR.SYNC.DEFER_BLOCKING 0x0 ;  /* 0x0000000000007b1d */ /* 0x000fec0000010000 */
[----:B------:R-:W0:Y:S04]  /*2ae0*/  LDS R104, [R112] ;  /* 0x0000000070687984 */ /* 0x000e280000000800 */
[----:B0-----:R-:W0:Y:S02]  /*2af0*/  SHFL.BFLY PT, R101, R104, 0x2, 0x1f ;  /* 0x0c401f0068657f89 */ /* 0x001e2400000e0000 */
[----:B0-----:R-:W-:-:S05]  /*2b00*/  FADD R106, R104, R101 ;  /* 0x00000065686a7221 */ /* 0x001fca0000000000 */
[----:B------:R-:W0:Y:S02]  /*2b10*/  SHFL.BFLY PT, R101, R106, 0x1, 0x1f ;  /* 0x0c201f006a657f89 */ /* 0x000e2400000e0000 */
[----:B0-----:R-:W-:-:S05]  /*2b20*/  FADD R113, R106, R101 ;  /* 0x000000656a717221 */ /* 0x001fca0000000000 */
[----:B------:R0:W-:Y:S01]  /*2b30*/  @!P1 STS [R112], R113 ;  /* 0x0000007170009388 */ /* 0x0001e20000000800 */
[----:B------:R-:W-:Y:S01]  /*2b40*/  BAR.SYNC.DEFER_BLOCKING 0x0 ;  /* 0x0000000000007b1d */ /* 0x000fe20000010000 */
[----:B------:R-:W-:-:S04]  /*2b50*/  IMAD.WIDE R102, R18, 0x2, R148 ;  /* 0x0000000212667825 */ /* 0x000fc800078e0294 */
[----:B------:R-:W-:-:S04]  /*2b60*/  IMAD.WIDE R100, R18, 0x2, R146 ;  /* 0x0000000212647825 */ /* 0x000fc800078e0292 */
[----:B------:R-:W-:-:S04]  /*2b70*/  IMAD.WIDE R108, R18, 0x2, R150 ;  /* 0x00000002126c7825 */ /* 0x000fc800078e0296 */
[----:B------:R-:W-:-:S04]  /*2b80*/  IMAD.WIDE R110, R18, 0x2, R152 ;  /* 0x00000002126e7825 */ /* 0x000fc800078e0298 */
[----:B------:R-:W-:-:S04]  /*2b90*/  IMAD.WIDE R228, R18, 0x2, R144 ;  /* 0x0000000212e47825 */ /* 0x000fc800078e0290 */
[C---:B------:R-:W-:Y:S01]  /*2ba0*/  IMAD.WIDE R118, R18.reuse, 0x2, R142 ;  /* 0x0000000212767825 */ /* 0x040fe200078e028e */
[----:B------:R1:W2:Y:S03]  /*2bb0*/  LDG.E.U16 R106, desc[UR10][R102.64] ;  /* 0x0000000a666a7981 */ /* 0x0002a6000c1e1500 */
[C---:B------:R-:W-:Y:S01]  /*2bc0*/  IMAD.WIDE R116, R18.reuse, 0x2, R28 ;  /* 0x0000000212747825 */ /* 0x040fe200078e021c */
[----:B------:R3:W4:Y:S03]  /*2bd0*/  LDG.E.U16 R227, desc[UR10][R100.64] ;  /* 0x0000000a64e37981 */ /* 0x000726000c1e1500 */
[C---:B------:R-:W-:Y:S01]  /*2be0*/  IMAD.WIDE R114, R18.reuse, 0x2, R30 ;  /* 0x0000000212727825 */ /* 0x040fe200078e021e */
[----:B------:R5:W2:Y:S03]  /*2bf0*/  LDG.E.U16 R131, desc[UR10][R108.64] ;  /* 0x0000000a6c837981 */ /* 0x000aa6000c1e1500 */
[C---:B-1----:R-:W-:Y:S01]  /*2c00*/  IMAD.WIDE R102, R18.reuse, 0x2, R46 ;  /* 0x0000000212667825 */ /* 0x042fe200078e022e */
[----:B------:R1:W2:Y:S03]  /*2c10*/  LDG.E.U16 R226, desc[UR10][R110.64] ;  /* 0x0000000a6ee27981 */ /* 0x0002a6000c1e1500 */
[C---:B---3--:R-:W-:Y:S01]  /*2c20*/  IMAD.WIDE R100, R18.reuse, 0x2, R44 ;  /* 0x0000000212647825 */ /* 0x048fe200078e022c */
[----:B------:R-:W3:Y:S03]  /*2c30*/  LDG.E.U16 R228, desc[UR10][R228.64] ;  /* 0x0000000ae4e47981 */ /* 0x000ee6000c1e1500 */
[C---:B-----5:R-:W-:Y:S01]  /*2c40*/  IMAD.WIDE R108, R18.reuse, 0x2, R48 ;  /* 0x00000002126c7825 */ /* 0x060fe200078e0230 */
[----:B------:R-:W5:Y:S03]  /*2c50*/  LDG.E.U16 R135, desc[UR10][R118.64] ;  /* 0x0000000a76877981 */ /* 0x000f66000c1e1500 */
[C---:B------:R-:W-:Y:S01]  /*2c60*/  IMAD.WIDE R232, R18.reuse, 0x2, R24 ;  /* 0x0000000212e87825 */ /* 0x040fe200078e0218 */
[----:B------:R-:W4:Y:S03]  /*2c70*/  LDG.E.U16 R104, desc[UR10][R116.64] ;  /* 0x0000000a74687981 */ /* 0x000f26000c1e1500 */
[C---:B------:R-:W-:Y:S01]  /*2c80*/  IMAD.WIDE R230, R18.reuse, 0x2, R32 ;  /* 0x0000000212e67825 */ /* 0x040fe200078e0220 */
[----:B------:R0:W5:Y:S03]  /*2c90*/  LDG.E.U16 R129, desc[UR10][R114.64] ;  /* 0x0000000a72817981 */ /* 0x000166000c1e1500 */
[C---:B-1----:R-:W-:Y:S01]  /*2ca0*/  IMAD.WIDE R110, R18.reuse, 0x2, R52 ;  /* 0x00000002126e7825 */ /* 0x042fe200078e0234 */
[----:B------:R1:W5:Y:S03]  /*2cb0*/  LDG.E.U16 R234, desc[UR10][R100.64] ;  /* 0x0000000a64ea7981 */ /* 0x000366000c1e1500 */
[C---:B0-----:R-:W-:Y:S01]  /*2cc0*/  IMAD.WIDE R112, R18.reuse, 0x2, R54 ;  /* 0x0000000212707825 */ /* 0x041fe200078e0236 */
[----:B------:R0:W5:Y:S03]  /*2cd0*/  LDG.E.U16 R229, desc[UR10][R102.64] ;  /* 0x0000000a66e57981 */ /* 0x000166000c1e1500 */
[C---:B------:R-:W-:Y:S01]  /*2ce0*/  IMAD.WIDE R114, R18.reuse, 0x2, R56 ;  /* 0x0000000212727825 */ /* 0x040fe200078e0238 */
[----:B------:R0:W5:Y:S03]  /*2cf0*/  LDG.E.U16 R236, desc[UR10][R108.64] ;  /* 0x0000000a6cec7981 */ /* 0x000166000c1e1500 */
[C---:B------:R-:W-:Y:S01]  /*2d00*/  IMAD.WIDE R116, R18.reuse, 0x2, R60 ;  /* 0x0000000212747825 */ /* 0x040fe200078e023c */
[----:B------:R-:W5:Y:S03]  /*2d10*/  LDG.E.U16 R232, desc[UR10][R232.64] ;  /* 0x0000000ae8e87981 */ /* 0x000f66000c1e1500 */
[C---:B------:R-:W-:Y:S01]  /*2d20*/  IMAD.WIDE R118, R18.reuse, 0x2, R62 ;  /* 0x0000000212767825 */ /* 0x040fe200078e023e */
[----:B------:R-:W5:Y:S03]  /*2d30*/  LDG.E.U16 R230, desc[UR10][R230.64] ;  /* 0x0000000ae6e67981 */ /* 0x000f66000c1e1500 */
[C---:B------:R-:W-:Y:S01]  /*2d40*/  IMAD.WIDE R120, R18.reuse, 0x2, R68 ;  /* 0x0000000212787825 */ /* 0x040fe200078e0244 */
[----:B------:R0:W5:Y:S03]  /*2d50*/  LDG.E.U16 R238, desc[UR10][R110.64] ;  /* 0x0000000a6eee7981 */ /* 0x000166000c1e1500 */
        /* <DEDUP_REMOVED lines=9> */
[----:B------:R0:W5:Y:S03]  /*2df0*/  LDG.E.U16 R244, desc[UR10][R120.64] ;  /* 0x0000000a78f47981 */ /* 0x000166000c1e1500 */
[C---:B------:R-:W-:Y:S01]  /*2e00*/  IMAD.WIDE R112, R18.reuse, 0x2, R40 ;  /* 0x0000000212707825 */ /* 0x040fe200078e0228 */
[----:B------:R0:W5:Y:S03]  /*2e10*/  LDG.E.U16 R246, desc[UR10][R122.64] ;  /* 0x0000000a7af67981 */ /* 0x000166000c1e1500 */
[C---:B-1----:R-:W-:Y:S01]  /*2e20*/  IMAD.WIDE R114, R18.reuse, 0x2, R26 ;  /* 0x0000000212727825 */ /* 0x042fe200078e021a */
[----:B------:R-:W5:Y:S03]  /*2e30*/  LDG.E.U16 R248, desc[UR10][R100.64] ;  /* 0x0000000a64f87981 */ /* 0x000f66000c1e1500 */
        /* <DEDUP_REMOVED lines=8> */
[C---:B0-----:R-:W-:Y:S01]  /*2ec0*/  IMAD.WIDE R102, R18.reuse, 0x2, R66 ;  /* 0x0000000212667825 */ /* 0x041fe200078e0242 */
[----:B------:R-:W5:Y:S03]  /*2ed0*/  LDG.E.U16 R115, desc[UR10][R114.64] ;  /* 0x0000000a72737981 */ /* 0x000f66000c1e1500 */
[----:B------:R-:W-:Y:S01]  /*2ee0*/  IMAD.WIDE R100, R18, 0x2, R138 ;  /* 0x0000000212647825 */ /* 0x000fe200078e028a */
[----:B------:R-:W5:Y:S04]  /*2ef0*/  LDG.E.U16 R117, desc[UR10][R116.64] ;  /* 0x0000000a74757981 */ /* 0x000f68000c1e1500 */
[----:B------:R-:W5:Y:S04]  /*2f00*/  LDG.E.U16 R119, desc[UR10][R118.64] ;  /* 0x0000000a76777981 */ /* 0x000f68000c1e1500 */
[----:B------:R-:W5:Y:S04]  /*2f10*/  LDG.E.U16 R121, desc[UR10][R120.64] ;  /* 0x0000000a78797981 */ /* 0x000f68000c1e1500 */
[----:B------:R-:W5:Y:S04]  /*2f20*/  LDG.E.U16 R123, desc[UR10][R122.64] ;  /* 0x0000000a7a7b7981 */ /* 0x000f68000c1e1500 */
[----:B------:R-:W5:Y:S04]  /*2f30*/  LDG.E.U16 R109, desc[UR10][R102.64] ;  /* 0x0000000a666d7981 */ /* 0x000f68000c1e1500 */
[----:B------:R-:W5:Y:S04]  /*2f40*/  LDG.E.U16 R111, desc[UR10][R100.64] ;  /* 0x0000000a646f7981 */ /* 0x000f68000c1e1500 */
[----:B------:R-:W-:Y:S04]  /*2f50*/  LDS R124, [R19] ;  /* 0x00000000137c7984 */ /* 0x000fe80000000800 */
[----:B------:R-:W-:Y:S04]  /*2f60*/  LDS R125, [R19+0x80] ;  /* 0x00008000137d7984 */ /* 0x000fe80000000800 */
[----:B------:R-:W-:Y:S04]  /*2f70*/  LDS R126, [R19+0x100] ;  /* 0x00010000137e7984 */ /* 0x000fe80000000800 */
[----:B------:R-:W-:Y:S01]  /*2f80*/  LDS R127, [R19+0x180] ;  /* 0x00018000137f7984 */ /* 0x000fe20000000800 */
[----:B------:R-:W-:Y:S01]  /*2f90*/  BAR.SYNC.DEFER_BLOCKING 0x0 ;  /* 0x0000000000007b1d */ /* 0x000fe20000010000 */
[----:B------:R-:W-:-:S02]  /*2fa0*/  F2FP.BF16.F32.PACK_AB R92, R73, R92 ;  /* 0x0000005c495c723e */ /* 0x000fc400000010ff */
[----:B------:R-:W-:Y:S02]  /*2fb0*/  F2FP.BF16.F32.PACK_AB R94, R75, R94 ;  /* 0x0000005e4b5e723e */ /* 0x000fe400000010ff */
[----:B------:R-:W-:Y:S02]  /*2fc0*/  F2FP.BF16.F32.PACK_AB R93, R72, R93 ;  /* 0x0000005d485d723e */ /* 0x000fe400000010ff */
[----:B------:R-:W-:Y:S02]  /*2fd0*/  F2FP.BF16.F32.PACK_AB R95, R74, R95 ;  /* 0x0000005f4a5f723e */ /* 0x000fe400000010ff */
[----:B------:R-:W-:Y:S02]  /*2fe0*/  F2FP.BF16.F32.PACK_AB R105, R128, R105 ;  /* 0x000000698069723e */ /* 0x000fe400000010ff */
[----:B------:R-:W-:Y:S01]  /*2ff0*/  F2FP.BF16.F32.PACK_AB R107, R107, R130 ;  /* 0x000000826b6b723e */ /* 0x000fe200000010ff */
[----:B-1----:R-:W-:-:S04]  /*3000*/  FADD R108, -R132, R165 ;  /* 0x000000a5846c7221 */ /* 0x002fc80000000100 */
[----:B------:R-:W-:Y:S01]  /*3010*/  FMUL R108, R108, 1.4426950216293334961 ;  /* 0x3fb8aa3b6c6c7820 */ /* 0x000fe20000400000 */
[----:B------:R-:W-:Y:S01]  /*3020*/  UIADD3 UR4, UPT, UPT, UR4, 0x40, URZ ;  /* 0x0000004004047890 */ /* 0x000fe2000fffe0ff */
[----:B--2---:R-:W-:Y:S04]  /*3030*/  STS.U16 [R3+UR6], R226 ;  /* 0x000000e203007988 */ /* 0x004fe80008000406 */
[----:B---3--:R-:W-:Y:S04]  /*3040*/  STS.U16 [R3+UR6+0x400], R228 ;  /* 0x000400e403007988 */ /* 0x008fe80008000406 */
[----:B----4-:R0:W-:Y:S04]  /*3050*/  STS.U16 [R3+UR6+0x800], R104 ;  /* 0x0008006803007988 */ /* 0x0101e80008000406 */
[----:B-----5:R-:W-:Y:S01]  /*3060*/  STS.U16 [R3+UR6+0x1000], R234 ;  /* 0x001000ea03007988 */ /* 0x020fe20008000406 */
[----:B0-----:R-:W-:-:S03]  /*3070*/  F2FP.BF16.F32.PACK_AB R104, R77, R76 ;  /* 0x0000004c4d68723e */ /* 0x001fc600000010ff */
        /* <DEDUP_REMOVED lines=12> */
[----:B------:R0:W-:Y:S04]  /*3140*/  STS.U16 [R13+UR6+0x200], R106 ;  /* 0x0002006a0d007988 */ /* 0x0001e80008000406 */
[----:B------:R-:W-:Y:S04]  /*3150*/  STS.U16 [R13+UR6+0x600], R232 ;  /* 0x000600e80d007988 */ /* 0x000fe80008000406 */
[----:B------:R-:W-:Y:S01]  /*3160*/  STS.U16 [R13+UR6+0xa00], R230 ;  /* 0x000a00e60d007988 */ /* 0x000fe20008000406 */
        /* <DEDUP_REMOVED lines=14> */
[----:B------:R-:W-:Y:S04]  /*3250*/  STSM.16.M88.4 [R22+0x3000], R92 ;  /* 0x0030005c16007844 */ /* 0x000fe80000000200 */
[----:B------:R0:W-:Y:S01]  /*3260*/  STSM.16.M88.4 [R22+0x3800], R104 ;  /* 0x0038006816007844 */ /* 0x0001e20000000200 */
[----:B------:R-:W-:Y:S01]  /*3270*/  BAR.SYNC.DEFER_BLOCKING 0x0 ;  /* 0x0000000000007b1d */ /* 0x000fe20000010000 */
[----:B------:R-:W-:-:S04]  /*3280*/  FADD R76, -R141, R164 ;  /* 0x000000a48d4c7221 */ /* 0x000fc80000000100 */
[----:B------:R-:W-:Y:S01]  /*3290*/  FMUL R128, R76, 1.4426950216293334961 ;  /* 0x3fb8aa3b4c807820 */ /* 0x000fe20000400000 */
[----:B------:R-:W1:Y:S01]  /*32a0*/  MUFU.EX2 R129, R108 ;  /* 0x0000006c00817308 */ /* 0x000e620000000800 */
[----:B0-----:R-:W-:Y:S01]  /*32b0*/  FADD R104, -R133, R156 ;  /* 0x0000009c85687221 */ /* 0x001fe20000000100 */
[----:B------:R-:W-:Y:S04]  /*32c0*/  LDSM.16.M88.4 R100, [R20+UR6+0x3000] ;  /* 0x003000061464783b */ /* 0x000fe80008000200 */
[----:B------:R-:W0:Y:S04]  /*32d0*/  LDSM.16.M88.4 R72, [R11+UR6] ;  /* 0x000000060b48783b */ /* 0x000e280008000200 */
[----:B------:R-:W2:Y:S01]  /*32e0*/  LDSM.16.M88.4 R76, [R11+UR6+0x1000] ;  /* 0x001000060b4c783b */ /* 0x000ea20008000200 */
[----:B------:R-:W3:Y:S03]  /*32f0*/  MUFU.EX2 R128, R128 ;  /* 0x0000008000807308 */ /* 0x000ee60000000800 */
[----:B------:R-:W4:Y:S01]  /*3300*/  LDSM.16.M88.4 R92, [R20+UR6+0x3800] ;  /* 0x00380006145c783b */ /* 0x000f220008000200 */
[----:B------:R-:W-:Y:S01]  /*3310*/  FMUL R130, R104, 1.4426950216293334961 ;  /* 0x3fb8aa3b68827820 */ /* 0x000fe20000400000 */
[----:B------:R-:W-:-:S02]  /*3320*/  FADD R104, -R134, R157 ;  /* 0x0000009d86687221 */ /* 0x000fc40000000100 */
[----:B------:R-:W-:Y:S02]  /*3330*/  LDSM.16.M88.4 R116, [R16+UR6+0x3000] ;  /* 0x003000061074783b */ /* 0x000fe40008000200 */
[----:B------:R-:W-:Y:S01]  /*3340*/  FMUL R131, R104, 1.4426950216293334961 ;  /* 0x3fb8aa3b68837820 */ /* 0x000fe20000400000 */
[----:B------:R-:W5:Y:S01]  /*3350*/  MUFU.EX2 R130, R130 ;  /* 0x0000008200827308 */ /* 0x000f620000000800 */
[C---:B-1----:R-:W-:Y:S01]  /*3360*/  FMUL R110, R129.reuse, R98 ;  /* 0x00000062816e7220 */ /* 0x042fe20000400000 */
[----:B------:R-:W-:Y:S01]  /*3370*/  FMUL R111, R129, R99 ;  /* 0x00000063816f7220 */ /* 0x000fe20000400000 */
[----:B------:R-:W1:Y:S04]  /*3380*/  LDSM.16.M88.4 R104, [R140+UR6+0x3000] ;  /* 0x003000068c68783b */ /* 0x000e680008000200 */
[----:B------:R-:W-:Y:S01]  /*3390*/  LDSM.16.M88.4 R120, [R16+UR6+0x3800] ;  /* 0x003800061078783b */ /* 0x000fe20008000200 */
[----:B------:R-:W0:Y:S01]  /*33a0*/  MUFU.EX2 R131, R131 ;  /* 0x0000008300837308 */ /* 0x000e220000000800 */
[C---:B---3--:R-:W-:Y:S01]  /*33b0*/  FMUL R108, R128.reuse, R96 ;  /* 0x00000060806c7220 */ /* 0x048fe20000400000 */
[----:B------:R-:W-:-:S02]  /*33c0*/  FMUL R109, R128, R97 ;  /* 0x00000061806d7220 */ /* 0x000fc40000400000 */
[----:B------:R-:W3:Y:S01]  /*33d0*/  LDSM.16.M88.4 R96, [R140+UR6+0x3800] ;  /* 0x003800068c60783b */ /* 0x000ee20008000200 */
[C---:B------:R-:W-:Y:S01]  /*33e0*/  FMUL R80, R128.reuse, R80 ;  /* 0x0000005080507220 */ /* 0x040fe20000400000 */
[----:B------:R-:W-:Y:S01]  /*33f0*/  FMUL R81, R128, R81 ;  /* 0x0000005180517220 */ /* 0x000fe20000400000 */
[C---:B------:R-:W-:Y:S01]  /*3400*/  FMUL R82, R129.reuse, R82 ;  /* 0x0000005281527220 */ /* 0x040fe20000400000 */
[----:B------:R-:W-:Y:S01]  /*3410*/  FMUL R83, R129, R83 ;  /* 0x0000005381537220 */ /* 0x000fe20000400000 */
[C---:B-----5:R-:W-:Y:S01]  /*3420*/  FMUL R112, R130.reuse, R88 ;  /* 0x0000005882707220 */ /* 0x060fe20000400000 */
[----:B------:R-:W-:-:S05]  /*3430*/  FMUL R113, R130, R89 ;  /* 0x0000005982717220 */ /* 0x000fca0000400000 */
[C---:B0-----:R-:W-:Y:S01]  /*3440*/  HMMA.16816.F32.BF16 R80, R100.reuse, R72, R80 ;  /* 0x000000486450723c */ /* 0x041fe20000041850 */
[C---:B------:R-:W-:Y:S01]  /*3450*/  FMUL R114, R131.reuse, R90 ;  /* 0x0000005a83727220 */ /* 0x040fe20000400000 */
[C---:B------:R-:W-:Y:S02]  /*3460*/  FMUL R115, R131.reuse, R91 ;  /* 0x0000005b83737220 */ /* 0x040fe40000400000 */
[----:B------:R-:W-:Y:S04]  /*3470*/  LDSM.16.M88.4 R88, [R23+UR6+0x1000] ;  /* 0x001000061758783b */ /* 0x000fe80008000200 */
[----:B--2---:R-:W-:Y:S01]  /*3480*/  HMMA.16816.F32.BF16 R100, R100, R76, R108 ;  /* 0x0000004c6464723c */ /* 0x004fe2000004186c */
[C---:B------:R-:W-:Y:S01]  /*3490*/  FMUL R108, R130.reuse, R84 ;  /* 0x00000054826c7220 */ /* 0x040fe20000400000 */
[----:B------:R-:W-:Y:S01]  /*34a0*/  FMUL R109, R130, R85 ;  /* 0x00000055826d7220 */ /* 0x000fe20000400000 */
[C---:B------:R-:W-:Y:S01]  /*34b0*/  FMUL R110, R131.reuse, R86 ;  /* 0x00000056836e7220 */ /* 0x040fe20000400000 */
[----:B------:R-:W-:-:S02]  /*34c0*/  FMUL R111, R131, R87 ;  /* 0x00000057836f7220 */ /* 0x000fc40000400000 */
[----:B------:R-:W0:Y:S02]  /*34d0*/  LDSM.16.M88.4 R84, [R23+UR6] ;  /* 0x000000061754783b */ /* 0x000e240008000200 */
[C---:B----4-:R-:W-:Y:S01]  /*34e0*/  HMMA.16816.F32.BF16 R112, R92.reuse, R76, R112 ;  /* 0x0000004c5c70723c */ /* 0x050fe20000041870 */
[----:B------:R-:W2:Y:S07]  /*34f0*/  LDC R77, c[0x0][0x3d4] ;  /* 0x0000f500ff4d7b82 */ /* 0x000eae0000000800 */
[----:B------:R-:W-:Y:S01]  /*3500*/  HMMA.16816.F32.BF16 R108, R92, R72, R108 ;  /* 0x000000485c6c723c */ /* 0x000fe2000004186c */
[----:B------:R-:W4:Y:S01]  /*3510*/  LDSM.16.M88.4 R92, [R15+UR6+0x3000] ;  /* 0x003000060f5c783b */ /* 0x000f220008000200 */
[----:B------:R-:W5:Y:S06]  /*3520*/  LDC R76, c[0x0][0x3c4] ;  /* 0x0000f100ff4c7b82 */ /* 0x000f6c0000000800 */
[C---:B-1----:R-:W-:Y:S08]  /*3530*/  HMMA.16816.F32.BF16 R80, R104.reuse, R74, R80 ;  /* 0x0000004a6850723c */ /* 0x042ff00000041850 */
[----:B------:R-:W-:Y:S08]  /*3540*/  HMMA.16816.F32.BF16 R100, R104, R78, R100 ;  /* 0x0000004e6864723c */ /* 0x000ff00000041864 */
[C---:B---3--:R-:W-:Y:S01]  /*3550*/  HMMA.16816.F32.BF16 R108, R96.reuse, R74, R108 ;  /* 0x0000004a606c723c */ /* 0x048fe2000004186c */
[----:B------:R-:W1:Y:S07]  /*3560*/  LDSM.16.M88.4 R72, [R15+UR6+0x3800] ;  /* 0x003800060f48783b */ /* 0x000e6e0008000200 */
[----:B------:R-:W-:Y:S08]  /*3570*/  HMMA.16816.F32.BF16 R112, R96, R78, R112 ;  /* 0x0000004e6070723c */ /* 0x000ff00000041870 */
[C---:B0-----:R-:W-:Y:S08]  /*3580*/  HMMA.16816.F32.BF16 R80, R116.reuse, R84, R80 ;  /* 0x000000547450723c */ /* 0x041ff00000041850 */
[----:B------:R-:W-:Y:S08]  /*3590*/  HMMA.16816.F32.BF16 R100, R116, R88, R100 ;  /* 0x000000587464723c */ /* 0x000ff00000041864 */
[C---:B------:R-:W-:Y:S08]  /*35a0*/  HMMA.16816.F32.BF16 R108, R120.reuse, R84, R108 ;  /* 0x00000054786c723c */ /* 0x040ff0000004186c */
[----:B------:R-:W-:Y:S08]  /*35b0*/  HMMA.16816.F32.BF16 R112, R120, R88, R112 ;  /* 0x000000587870723c */ /* 0x000ff00000041870 */
[C---:B----4-:R-:W-:Y:S08]  /*35c0*/  HMMA.16816.F32.BF16 R80, R92.reuse, R86, R80 ;  /* 0x000000565c50723c */ /* 0x050ff00000041850 */
[----:B------:R-:W-:Y:S01]  /*35d0*/  HMMA.16816.F32.BF16 R96, R92, R90, R100 ;  /* 0x0000005a5c60723c */ /* 0x000fe20000041864 */
[----:B------:R-:W-:-:S07]  /*35e0*/  UISETP.GE.AND UP0, UPT, UR4, UR12, UPT ;  /* 0x0000000c0400728c */ /* 0x000fce000bf06270 */
[C---:B-1----:R-:W-:Y:S08]  /*35f0*/  HMMA.16816.F32.BF16 R84, R72.reuse, R86, R108 ;  /* 0x000000564854723c */ /* 0x042ff0000004186c */
[----:B------:R-:W-:Y:S01]  /*3600*/  HMMA.16816.F32.BF16 R88, R72, R90, R112 ;  /* 0x0000005a4858723c */ /* 0x000fe20000041870 */
[----:B------:R-:W-:Y:S02]  /*3610*/  FFMA2 R224, R224.F32x2.HI_LO, R128.F32x2.HI_LO, R124.F32x2.HI_LO ;  /* 0x00000080e0e07249 */ /* 0x000fe4000000007c */
[----:B--2---:R-:W-:-:S02]  /*3620*/  IMAD R18, R77, 0x40, R18 ;  /* 0x000000404d127824 */ /* 0x004fc400078e0212 */
[----:B------:R-:W-:Y:S02]  /*3630*/  FFMA2 R222, R222.F32x2.HI_LO, R130.F32x2.HI_LO, R126.F32x2.HI_LO ;  /* 0x00000082dede7249 */ /* 0x000fe4000000007e */
[----:B-----5:R-:W-:Y:S01]  /*3640*/  IMAD R17, R76, 0x40, R17 ;  /* 0x000000404c117824 */ /* 0x020fe200078e0211 */
[----:B------:R-:W-:Y:S01]  /*3650*/  MOV R164, R141 ;  /* 0x0000008d00a47202 */ /* 0x000fe20000000f00 */
[----:B------:R-:W-:Y:S01]  /*3660*/  IMAD.MOV.U32 R165, RZ, RZ, R132 ;  /* 0x000000ffffa57224 */ /* 0x000fe200078e0084 */
[----:B------:R-:W-:Y:S01]  /*3670*/  MOV R157, R134 ;  /* 0x00000086009d7202 */ /* 0x000fe20000000f00 */
[----:B------:R-:W-:Y:S01]  /*3680*/  IMAD.MOV.U32 R156, RZ, RZ, R133 ;  /* 0x000000ffff9c7224 */ /* 0x000fe200078e0085 */
[----:B------:R-:W-:Y:S08]  /*3690*/  BRA.U !UP0, `(.L_x_1) ;  /* 0xffffffe108d87547 */ /* 0x000ff0000b83ffff */
.L_x_0:
[C---:B------:R-:W-:Y:S01]  /*36a0*/  FSETP.GT.AND P4, PT, |R225|.reuse, 8.50705917302346158658e+37, PT ;  /* 0x7e800000e100780b */ /* 0x040fe20003f84200 */
[C---:B-1----:R-:W-:Y:S01]  /*36b0*/  FMUL R3, R225.reuse, 8388608 ;  /* 0x4b000000e1037820 */ /* 0x042fe20000400000 */
[C---:B------:R-:W-:Y:S01]  /*36c0*/  FSETP.GEU.AND P5, PT, |R225|.reuse, 1.175494350822287508e-38, PT ;  /* 0x00800000e100780b */ /* 0x040fe20003fae200 */
[----:B------:R-:W-:Y:S01]  /*36d0*/  BAR.SYNC.DEFER_BLOCKING 0x0 ;  /* 0x0000000000007b1d */ /* 0x000fe20000010000 */
[----:B------:R-:W-:Y:S02]  /*36e0*/  FSETP.GEU.AND P6, PT, R225, 1.175494350822287508e-38, PT ;  /* 0x00800000e100780b */ /* 0x000fe40003fce000 */
[----:B------:R-:W-:Y:S02]  /*36f0*/  SHF.R.U32.HI R8, RZ, 0x1, R0 ;  /* 0x00000001ff087819 */ /* 0x000fe40000011600 */
[----:B------:R-:W-:-:S03]  /*3700*/  FSEL R33, R3, R225, !P6 ;  /* 0x000000e103217208 */ /* 0x000fc60007000000 */
[----:B------:R-:W0:Y:S01]  /*3710*/  LDC R40, c[0x0][0x3e8] ;  /* 0x0000fa00ff287b82 */ /* 0x000e220000000800 */
[----:B------:R-:W-:Y:S01]  /*3720*/  LEA R3, R4, UR6, 0x4 ;  /* 0x0000000604037c11 */ /* 0x000fe2000f8e20ff */
[----:B------:R-:W1:Y:S01]  /*3730*/  LDCU.64 UR4, c[0x0][0x3e0] ;  /* 0x00007c00ff0477ac */ /* 0x000e620008000a00 */
[----:B------:R-:W-:Y:S01]  /*3740*/  LOP3.LUT R8, R8, 0xc, RZ, 0xc0, !PT ;  /* 0x0000000c08087812 */ /* 0x000fe200078ec0ff */
[----:B------:R-:W-:Y:S01]  /*3750*/  @P4 FMUL R225, R225, 0.25 ;  /* 0x3e800000e1e14820 */ /* 0x000fe20000400000 */
[----:B------:R-:W-:Y:S01]  /*3760*/  FSETP.GEU.AND P1, PT, R224, 1.175494350822287508e-38, PT ;  /* 0x00800000e000780b */ /* 0x000fe20003f2e000 */
[----:B------:R-:W-:Y:S01]  /*3770*/  @P4 FMUL R99, R99, 0.25 ;  /* 0x3e80000063634820 */ /* 0x000fe20000400000 */
[----:B------:R-:W-:Y:S01]  /*3780*/  @P4 FMUL R98, R98, 0.25 ;  /* 0x3e80000062624820 */ /* 0x000fe20000400000 */
[----:B------:R-:W-:Y:S01]  /*3790*/  @!P5 FMUL R225, R225, 16777216 ;  /* 0x4b800000e1e1d820 */ /* 0x000fe20000400000 */
[----:B------:R-:W-:Y:S02]  /*37a0*/  IMAD.IADD R41, R8, 0x1, R3 ;  /* 0x0000000108297824 */ /* 0x000fe400078e0203 */
[----:B------:R-:W-:Y:S01]  /*37b0*/  FMUL R3, R224, 8388608 ;  /* 0x4b000000e0037820 */ /* 0x000fe20000400000 */
[----:B------:R-:W-:Y:S01]  /*37c0*/  @P4 FMUL R83, R83, 0.25 ;  /* 0x3e80000053534820 */ /* 0x000fe20000400000 */
[----:B------:R-:W2:Y:S01]  /*37d0*/  MUFU.RCP R4, R225 ;  /* 0x000000e100047308 */ /* 0x000ea20000001000 */
[----:B------:R-:W-:Y:S01]  /*37e0*/  @P4 FMUL R82, R82, 0.25 ;  /* 0x3e80000052524820 */ /* 0x000fe20000400000 */
[----:B------:R-:W-:Y:S01]  /*37f0*/  FSETP.GT.AND P3, PT, |R224|, 8.50705917302346158658e+37, PT ;  /* 0x7e800000e000780b */ /* 0x000fe20003f64200 */
[----:B------:R-:W-:Y:S01]  /*3800*/  @!P5 FMUL R99, R99, 16777216 ;  /* 0x4b8000006363d820 */ /* 0x000fe20000400000 */
[----:B------:R-:W-:Y:S01]  /*3810*/  @!P5 FMUL R98, R98, 16777216 ;  /* 0x4b8000006262d820 */ /* 0x000fe20000400000 */
[----:B------:R-:W-:Y:S01]  /*3820*/  @!P5 FMUL R83, R83, 16777216 ;  /* 0x4b8000005353d820 */ /* 0x000fe20000400000 */
[----:B------:R-:W-:Y:S01]  /*3830*/  @!P5 FMUL R82, R82, 16777216 ;  /* 0x4b8000005252d820 */ /* 0x000fe20000400000 */
[----:B------:R-:W-:Y:S01]  /*3840*/  FSEL R31, R3, R224, !P1 ;  /* 0x000000e0031f7208 */ /* 0x000fe20004800000 */
[C---:B------:R-:W-:Y:S01]  /*3850*/  FMUL R3, R223.reuse, 8388608 ;  /* 0x4b000000df037820 */ /* 0x040fe20000400000 */
[----:B------:R-:W-:Y:S01]  /*3860*/  FSETP.GEU.AND P2, PT, |R224|, 1.175494350822287508e-38, PT ;  /* 0x00800000e000780b */ /* 0x000fe20003f4e200 */
[----:B-1----:R-:W-:Y:S01]  /*3870*/  UIMAD UR4, UR7, UR4, URZ ;  /* 0x00000004070472a4 */ /* 0x002fe2000f8e02ff */
[----:B------:R-:W-:-:S02]  /*3880*/  FSETP.GEU.AND P4, PT, R223, 1.175494350822287508e-38, PT ;  /* 0x00800000df00780b */ /* 0x000fc40003f8e000 */
[----:B------:R-:W-:Y:S01]  /*3890*/  IADD3 R8, PT, PT, R33, -0x3f3504f3, RZ ;  /* 0xc0cafb0d21087810 */ /* 0x000fe20007ffe0ff */
[----:B------:R-:W-:Y:S01]  /*38a0*/  USHF.L.U32 UR8, UR4, 0x1, URZ ;  /* 0x0000000104087899 */ /* 0x000fe200080006ff */
[----:B------:R-:W-:Y:S01]  /*38b0*/  @P3 FMUL R224, R224, 0.25 ;  /* 0x3e800000e0e03820 */ /* 0x000fe20000400000 */
[----:B------:R-:W-:Y:S01]  /*38c0*/  FSEL R59, R3, R223, !P4 ;  /* 0x000000df033b7208 */ /* 0x000fe20006000000 */
[C---:B--2---:R-:W-:Y:S01]  /*38d0*/  FMUL R23, R4.reuse, R99 ;  /* 0x0000006304177220 */ /* 0x044fe20000400000 */
[C---:B------:R-:W-:Y:S01]  /*38e0*/  FMUL R25, R4.reuse, R98 ;  /* 0x0000006204197220 */ /* 0x040fe20000400000 */
[C---:B------:R-:W-:Y:S01]  /*38f0*/  FMUL R30, R4.reuse, R83 ;  /* 0x00000053041e7220 */ /* 0x040fe20000400000 */
[----:B------:R-:W-:Y:S01]  /*3900*/  FMUL R32, R4, R82 ;  /* 0x0000005204207220 */ /* 0x000fe20000400000 */
[----:B------:R-:W-:Y:S01]  /*3910*/  VIADD R4, R31, 0xc0cafb0d ;  /* 0xc0cafb0d1f047836 */ /* 0x000fe20000000000 */
[----:B------:R-:W-:Y:S01]  /*3920*/  FSEL R3, RZ, -23, P1 ;  /* 0xc1b80000ff037808 */ /* 0x000fe20000800000 */
[----:B------:R-:W-:Y:S01]  /*3930*/  @!P2 FMUL R224, R224, 16777216 ;  /* 0x4b800000e0e0a820 */ /* 0x000fe20000400000 */
[----:B------:R-:W-:Y:S01]  /*3940*/  LOP3.LUT R10, R8, 0xff800000, RZ, 0xc0, !PT ;  /* 0xff800000080a7812 */ /* 0x000fe200078ec0ff */
[----:B------:R-:W-:Y:S01]  /*3950*/  @P3 FMUL R97, R97, 0.25 ;  /* 0x3e80000061613820 */ /* 0x000fe20000400000 */
[----:B------:R-:W-:Y:S01]  /*3960*/  LOP3.LUT R4, R4, 0xff800000, RZ, 0xc0, !PT ;  /* 0xff80000004047812 */ /* 0x000fe200078ec0ff */
[----:B------:R-:W-:Y:S01]  /*3970*/  @P3 FMUL R96, R96, 0.25 ;  /* 0x3e80000060603820 */ /* 0x000fe20000400000 */
[----:B------:R-:W-:Y:S01]  /*3980*/  FSETP.GT.AND P1, PT, |R222|, 8.50705917302346158658e+37, PT ;  /* 0x7e800000de00780b */ /* 0x000fe20003f24200 */
[----:B------:R-:W-:Y:S01]  /*3990*/  @P3 FMUL R81, R81, 0.25 ;  /* 0x3e80000051513820 */ /* 0x000fe20000400000 */
[----:B------:R-:W-:Y:S01]  /*39a0*/  I2FP.F32.S32 R8, R4 ;  /* 0x0000000400087245 */ /* 0x000fe20000201400 */
[----:B------:R-:W-:Y:S01]  /*39b0*/  @P3 FMUL R80, R80, 0.25 ;  /* 0x3e80000050503820 */ /* 0x000fe20000400000 */
[----:B------:R-:W-:Y:S01]  /*39c0*/  FSEL R9, RZ, -23, P6 ;  /* 0xc1b80000ff097808 */ /* 0x000fe20003000000 */
[----:B------:R-:W1:Y:S01]  /*39d0*/  MUFU.RCP R11, R224 ;  /* 0x000000e0000b7308 */ /* 0x000e620000001000 */
[----:B------:R-:W-:Y:S01]  /*39e0*/  FSETP.GT.AND P6, PT, |R223|, 8.50705917302346158658e+37, PT ;  /* 0x7e800000df00780b */ /* 0x000fe20003fc4200 */
[----:B------:R-:W-:Y:S01]  /*39f0*/  FFMA.FTZ R3, R8, 1.1920928955078125e-07, R3 ;  /* 0x3400000008037823 */ /* 0x000fe20000010003 */
[----:B------:R-:W-:Y:S01]  /*3a00*/  FSETP.GEU.AND P3, PT, |R222|, 1.175494350822287508e-38, PT ;  /* 0x00800000de00780b */ /* 0x000fe20003f6e200 */
[----:B------:R-:W-:Y:S01]  /*3a10*/  @!P2 FMUL R97, R97, 16777216 ;  /* 0x4b8000006161a820 */ /* 0x000fe20000400000 */
[----:B------:R-:W-:Y:S01]  /*3a20*/  FSETP.GEU.AND P5, PT, |R223|, 1.175494350822287508e-38, PT ;  /* 0x00800000df00780b */ /* 0x000fe20003fae200 */
[----:B------:R-:W-:Y:S01]  /*3a30*/  @!P2 FMUL R96, R96, 16777216 ;  /* 0x4b8000006060a820 */ /* 0x000fe20000400000 */
[----:B------:R-:W-:Y:S01]  /*3a40*/  @!P2 FMUL R81, R81, 16777216 ;  /* 0x4b8000005151a820 */ /* 0x000fe20000400000 */
[----:B------:R-:W-:Y:S01]  /*3a50*/  @!P2 FMUL R80, R80, 16777216 ;  /* 0x4b8000005050a820 */ /* 0x000fe20000400000 */
[C---:B------:R-:W-:Y:S01]  /*3a60*/  FMUL R8, R222.reuse, 8388608 ;  /* 0x4b000000de087820 */ /* 0x040fe20000400000 */
[----:B------:R-:W-:Y:S01]  /*3a70*/  FSETP.GEU.AND P2, PT, R222, 1.175494350822287508e-38, PT ;  /* 0x00800000de00780b */ /* 0x000fe20003f4e000 */
[----:B------:R-:W-:Y:S01]  /*3a80*/  @P1 FMUL R89, R89, 0.25 ;  /* 0x3e80000059591820 */ /* 0x000fe20000400000 */
[----:B------:R-:W-:Y:S01]  /*3a90*/  @P1 FMUL R88, R88, 0.25 ;  /* 0x3e80000058581820 */ /* 0x000fe20000400000 */
[----:B------:R-:W-:Y:S01]  /*3aa0*/  @P1 FMUL R85, R85, 0.25 ;  /* 0x3e80000055551820 */ /* 0x000fe20000400000 */
[----:B------:R-:W-:Y:S01]  /*3ab0*/  FSEL R36, R8, R222, !P2 ;  /* 0x000000de08247208 */ /* 0x000fe20005000000 */
[----:B------:R-:W-:Y:S01]  /*3ac0*/  @P1 FMUL R222, R222, 0.25 ;  /* 0x3e800000dede1820 */ /* 0x000fe20000400000 */
[----:B------:R-:W-:Y:S01]  /*3ad0*/  @P6 FMUL R223, R223, 0.25 ;  /* 0x3e800000dfdf6820 */ /* 0x000fe20000400000 */
[C---:B-1----:R-:W-:Y:S01]  /*3ae0*/  FMUL R27, R11.reuse, R97 ;  /* 0x000000610b1b7220 */ /* 0x042fe20000400000 */
[----:B------:R-:W-:Y:S01]  /*3af0*/  FMUL R28, R11, R96 ;  /* 0x000000600b1c7220 */ /* 0x000fe20000400000 */
[----:B------:R-:W-:Y:S01]  /*3b00*/  @!P3 FMUL R222, R222, 16777216 ;  /* 0x4b800000dedeb820 */ /* 0x000fe20000400000 */
[----:B------:R-:W-:Y:S01]  /*3b10*/  @!P5 FMUL R223, R223, 16777216 ;  /* 0x4b800000dfdfd820 */ /* 0x000fe20000400000 */
[C---:B------:R-:W-:Y:S01]  /*3b20*/  FMUL R34, R11.reuse, R81 ;  /* 0x000000510b227220 */ /* 0x040fe20000400000 */
[----:B------:R-:W-:Y:S01]  /*3b30*/  FMUL R29, R11, R80 ;  /* 0x000000500b1d7220 */ /* 0x000fe20000400000 */
[----:B------:R-:W1:Y:S01]  /*3b40*/  MUFU.RCP R18, R222 ;  /* 0x000000de00127308 */ /* 0x000e620000001000 */
[----:B------:R-:W-:Y:S01]  /*3b50*/  @P1 FMUL R84, R84, 0.25 ;  /* 0x3e80000054541820 */ /* 0x000fe20000400000 */
[----:B------:R-:W-:Y:S01]  /*3b60*/  I2FP.F32.S32 R12, R10 ;  /* 0x0000000a000c7245 */ /* 0x000fe20000201400 */
[----:B------:R-:W-:Y:S01]  /*3b70*/  @P6 FMUL R91, R91, 0.25 ;  /* 0x3e8000005b5b6820 */ /* 0x000fe20000400000 */
[----:B------:R-:W-:Y:S01]  /*3b80*/  @P6 FMUL R90, R90, 0.25 ;  /* 0x3e8000005a5a6820 */ /* 0x000fe20000400000 */
[----:B------:R-:W-:Y:S01]  /*3b90*/  @P6 FMUL R87, R87, 0.25 ;  /* 0x3e80000057576820 */ /* 0x000fe20000400000 */
[----:B------:R-:W-:Y:S01]  /*3ba0*/  @P6 FMUL R86, R86, 0.25 ;  /* 0x3e80000056566820 */ /* 0x000fe20000400000 */
[----:B------:R-:W-:Y:S01]  /*3bb0*/  VIADD R14, R59, 0xc0cafb0d ;  /* 0xc0cafb0d3b0e7836 */ /* 0x000fe20000000000 */
[----:B------:R-:W2:Y:S01]  /*3bc0*/  MUFU.RCP R11, R223 ;  /* 0x000000df000b7308 */ /* 0x000ea20000001000 */
[----:B------:R-:W-:Y:S01]  /*3bd0*/  @!P3 FMUL R89, R89, 16777216 ;  /* 0x4b8000005959b820 */ /* 0x000fe20000400000 */
[----:B------:R-:W-:Y:S01]  /*3be0*/  @!P3 FMUL R88, R88, 16777216 ;  /* 0x4b8000005858b820 */ /* 0x000fe20000400000 */
[----:B------:R-:W-:Y:S01]  /*3bf0*/  @!P3 FMUL R85, R85, 16777216 ;  /* 0x4b8000005555b820 */ /* 0x000fe20000400000 */
[----:B------:R-:W-:Y:S01]  /*3c00*/  @!P3 FMUL R84, R84, 16777216 ;  /* 0x4b8000005454b820 */ /* 0x000fe20000400000 */
[----:B------:R-:W-:Y:S01]  /*3c10*/  FFMA.FTZ R12, R12, 1.1920928955078125e-07, R9 ;  /* 0x340000000c0c7823 */ /* 0x000fe20000010009 */
[----:B------:R-:W-:Y:S01]  /*3c20*/  @!P5 FMUL R91, R91, 16777216 ;  /* 0x4b8000005b5bd820 */ /* 0x000fe20000400000 */
[----:B------:R-:W-:Y:S01]  /*3c30*/  @!P5 FMUL R90, R90, 16777216 ;  /* 0x4b8000005a5ad820 */ /* 0x000fe20000400000 */
[----:B------:R-:W-:Y:S01]  /*3c40*/  @!P5 FMUL R87, R87, 16777216 ;  /* 0x4b8000005757d820 */ /* 0x000fe20000400000 */
[----:B------:R-:W-:Y:S01]  /*3c50*/  @!P5 FMUL R86, R86, 16777216 ;  /* 0x4b8000005656d820 */ /* 0x000fe20000400000 */
[----:B------:R-:W-:-:S02]  /*3c60*/  VIADD R9, R36, 0xc0cafb0d ;  /* 0xc0cafb0d24097836 */ /* 0x000fc40000000000 */
[C---:B-1----:R-:W-:Y:S01]  /*3c70*/  FMUL R19, R18.reuse, R89 ;  /* 0x0000005912137220 */ /* 0x042fe20000400000 */
[C---:B------:R-:W-:Y:S01]  /*3c80*/  FMUL R20, R18.reuse, R88 ;  /* 0x0000005812147220 */ /* 0x040fe20000400000 */
[C---:B------:R-:W-:Y:S01]  /*3c90*/  FMUL R26, R18.reuse, R85 ;  /* 0x00000055121a7220 */ /* 0x040fe20000400000 */
[----:B------:R-:W-:Y:S01]  /*3ca0*/  FMUL R21, R18, R84 ;  /* 0x0000005412157220 */ /* 0x000fe20000400000 */
[----:B------:R-:W-:Y:S01]  /*3cb0*/  F2FP.BF16.F32.PACK_AB R29, R28, R29 ;  /* 0x0000001d1c1d723e */ /* 0x000fe200000010ff */
[----:B------:R-:W-:Y:S01]  /*3cc0*/  IMAD.IADD R10, R33, 0x1, -R10 ;  /* 0x00000001210a7824 */ /* 0x000fe200078e0a0a */
[----:B------:R-:W-:Y:S01]  /*3cd0*/  F2FP.BF16.F32.PACK_AB R27, R27, R34 ;  /* 0x000000221b1b723e */ /* 0x000fe200000010ff */
[C---:B--2---:R-:W-:Y:S01]  /*3ce0*/  FMUL R15, R11.reuse, R91 ;  /* 0x0000005b0b0f7220 */ /* 0x044fe20000400000 */
[----:B------:R-:W-:Y:S01]  /*3cf0*/  LOP3.LUT R14, R14, 0xff800000, RZ, 0xc0, !PT ;  /* 0xff8000000e0e7812 */ /* 0x000fe200078ec0ff */
[----:B------:R-:W-:Y:S01]  /*3d00*/  FMUL R17, R11, R90 ;  /* 0x0000005a0b117220 */ /* 0x000fe20000400000 */
[----:B------:R-:W-:Y:S01]  /*3d10*/  F2FP.BF16.F32.PACK_AB R25, R25, R32 ;  /* 0x000000201919723e */ /* 0x000fe200000010ff */
[C---:B------:R-:W-:Y:S01]  /*3d20*/  FMUL R22, R11.reuse, R87 ;  /* 0x000000570b167220 */ /* 0x040fe20000400000 */
[----:B------:R-:W-:Y:S01]  /*3d30*/  LOP3.LUT R18, R6, 0x40, RZ, 0x3c, !PT ;  /* 0x0000004006127812 */ /* 0x000fe200078e3cff */
[----:B------:R-:W-:Y:S01]  /*3d40*/  FMUL R24, R11, R86 ;  /* 0x000000560b187220 */ /* 0x000fe20000400000 */
[----:B------:R-:W-:Y:S01]  /*3d50*/  SHF.R.U32.HI R0, RZ, 0x5, R0 ;  /* 0x00000005ff007819 */ /* 0x000fe20000011600 */
[----:B------:R-:W-:Y:S01]  /*3d60*/  STS [R6+UR6], R29 ;  /* 0x0000001d06007988 */ /* 0x000fe20008000806 */
[----:B------:R-:W-:Y:S01]  /*3d70*/  LOP3.LUT R11, R9, 0xff800000, RZ, 0xc0, !PT ;  /* 0xff800000090b7812 */ /* 0x000fe200078ec0ff */
[----:B------:R-:W-:Y:S01]  /*3d80*/  FADD R10, R10, -1 ;  /* 0xbf8000000a0a7421 */ /* 0x000fe20000000000 */
[----:B------:R-:W-:Y:S01]  /*3d90*/  FSEL R13, RZ, -23, P4 ;  /* 0xc1b80000ff0d7808 */ /* 0x000fe20002000000 */
[----:B------:R-:W-:Y:S01]  /*3da0*/  STS [R6+UR6+0x80], R27 ;  /* 0x0000801b06007988 */ /* 0x000fe20008000806 */
[----:B------:R-:W-:Y:S01]  /*3db0*/  I2FP.F32.S32 R16, R14 ;  /* 0x0000000e00107245 */ /* 0x000fe20000201400 */
[----:B------:R-:W-:Y:S01]  /*3dc0*/  IMAD.IADD R14, R59, 0x1, -R14 ;  /* 0x000000013b0e7824 */ /* 0x000fe200078e0a0e */
[----:B------:R-:W-:Y:S01]  /*3dd0*/  F2FP.BF16.F32.PACK_AB R20, R20, R21 ;  /* 0x000000151414723e */ /* 0x000fe200000010ff */
[----:B------:R1:W-:Y:S01]  /*3de0*/  STS [R18+UR6+0x400], R25 ;  /* 0x0004001912007988 */ /* 0x0003e20008000806 */
[----:B------:R-:W-:-:S02]  /*3df0*/  IMAD.MOV.U32 R21, RZ, RZ, 0x3dc6b27f ;  /* 0x3dc6b27fff157424 */ /* 0x000fc400078e00ff */
[----:B------:R-:W-:Y:S01]  /*3e00*/  FFMA.FTZ R16, R16, 1.1920928955078125e-07, R13 ;  /* 0x3400000010107823 */ /* 0x000fe2000001000d */
[----:B------:R-:W-:Y:S01]  /*3e10*/  F2FP.BF16.F32.PACK_AB R23, R23, R30 ;  /* 0x0000001e1717723e */ /* 0x000fe200000010ff */
[----:B------:R-:W-:Y:S01]  /*3e20*/  FADD R14, R14, -1 ;  /* 0xbf8000000e0e7421 */ /* 0x000fe20000000000 */
[----:B------:R-:W-:Y:S02]  /*3e30*/  F2FP.BF16.F32.PACK_AB R19, R19, R26 ;  /* 0x0000001a1313723e */ /* 0x000fe400000010ff */
[----:B------:R-:W-:Y:S01]  /*3e40*/  LOP3.LUT R13, R6, 0x4, RZ, 0x3c, !PT ;  /* 0x00000004060d7812 */ /* 0x000fe200078e3cff */
[----:B------:R-:W-:Y:S01]  /*3e50*/  STS [R18+UR6+0x480], R23 ;  /* 0x0004801712007988 */ /* 0x000fe20008000806 */
[-C--:B------:R-:W-:Y:S02]  /*3e60*/  I2FP.F32.S32 R9, R11.reuse ;  /* 0x0000000b00097245 */ /* 0x080fe40000201400 */
[----:B-1----:R-:W-:Y:S01]  /*3e70*/  SGXT.U32 R25, R0, 0x2 ;  /* 0x000000020019781a */ /* 0x002fe20000000000 */
[----:B------:R-:W-:Y:S01]  /*3e80*/  STS [R13+UR6+0x800], R20 ;  /* 0x000800140d007988 */ /* 0x000fe20008000806 */
[----:B------:R-:W-:Y:S01]  /*3e90*/  IADD3 R0, PT, PT, R36, -R11, RZ ;  /* 0x8000000b24007210 */ /* 0x000fe20007ffe0ff */
[----:B------:R-:W-:Y:S01]  /*3ea0*/  FFMA.FTZ R11, R10, R21, -0.16845393180847167969 ;  /* 0xbe2c7f300a0b7423 */ /* 0x000fe20000010015 */
[----:B------:R-:W-:Y:S01]  /*3eb0*/  IADD3 R4, PT, PT, R31, -R4, RZ ;  /* 0x800000041f047210 */ /* 0x000fe20007ffe0ff */
[----:B------:R1:W-:Y:S01]  /*3ec0*/  STS [R13+UR6+0x880], R19 ;  /* 0x000880130d007988 */ /* 0x0003e20008000806 */
[----:B------:R-:W-:Y:S01]  /*3ed0*/  FSEL R8, RZ, -23, P2 ;  /* 0xc1b80000ff087808 */ /* 0x000fe20001000000 */
[----:B------:R-:W-:Y:S01]  /*3ee0*/  FADD R0, R0, -1 ;  /* 0xbf80000000007421 */ /* 0x000fe20000000000 */
[----:B------:R-:W-:Y:S01]  /*3ef0*/  FFMA.FTZ R11, R10, R11, 0.1716887056827545166 ;  /* 0x3e2fcf2a0a0b7423 */ /* 0x000fe2000001000b */
[----:B------:R-:W-:Y:S01]  /*3f00*/  FADD R4, R4, -1 ;  /* 0xbf80000004047421 */ /* 0x000fe20000000000 */
[----:B------:R-:W-:Y:S01]  /*3f10*/  F2FP.BF16.F32.PACK_AB R15, R15, R22 ;  /* 0x000000160f0f723e */ /* 0x000fe200000010ff */
[----:B------:R-:W-:Y:S01]  /*3f20*/  FFMA.FTZ R8, R9, 1.1920928955078125e-07, R8 ;  /* 0x3400000009087823 */ /* 0x000fe20000010008 */
[----:B------:R-:W-:Y:S01]  /*3f30*/  FFMA.FTZ R11, R10, R11, -0.17900948226451873779 ;  /* 0xbe374e430a0b7423 */ /* 0x000fe2000001000b */
[-C--:B------:R-:W-:Y:S01]  /*3f40*/  FFMA.FTZ R9, R4, R21.reuse, -0.16845393180847167969 ;  /* 0xbe2c7f3004097423 */ /* 0x080fe20000010015 */
[----:B------:R-:W-:Y:S01]  /*3f50*/  LOP3.LUT R22, R6, 0x44, RZ, 0x3c, !PT ;  /* 0x0000004406167812 */ /* 0x000fe200078e3cff */
[----:B-1----:R-:W-:Y:S01]  /*3f60*/  FFMA.FTZ R13, R0, R21, -0.16845393180847167969 ;  /* 0xbe2c7f30000d7423 */ /* 0x002fe20000010015 */
[----:B------:R-:W-:Y:S01]  /*3f70*/  FFMA.FTZ R11, R10, R11, 0.20512372255325317383 ;  /* 0x3e520bf40a0b7423 */ /* 0x000fe2000001000b */
[----:B------:R-:W-:Y:S01]  /*3f80*/  FFMA.FTZ R9, R4, R9, 0.1716887056827545166 ;  /* 0x3e2fcf2a04097423 */ /* 0x000fe20000010009 */
[----:B------:R-:W-:Y:S01]  /*3f90*/  F2FP.BF16.F32.PACK_AB R17, R17, R24 ;  /* 0x000000181111723e */ /* 0x000fe200000010ff */
[----:B------:R-:W-:Y:S01]  /*3fa0*/  FFMA.FTZ R13, R0, R13, 0.1716887056827545166 ;  /* 0x3e2fcf2a000d7423 */ /* 0x000fe2000001000d */
[----:B------:R-:W-:Y:S01]  /*3fb0*/  FFMA.FTZ R11, R10, R11, -0.24046532809734344482 ;  /* 0xbe763c8b0a0b7423 */ /* 0x000fe2000001000b */
[----:B------:R-:W-:Y:S01]  /*3fc0*/  FFMA.FTZ R9, R4, R9, -0.17900948226451873779 ;  /* 0xbe374e4304097423 */ /* 0x000fe20000010009 */
[----:B------:R1:W-:Y:S01]  /*3fd0*/  STS [R22+UR6+0xc80], R15 ;  /* 0x000c800f16007988 */ /* 0x0003e20008000806 */
[----:B------:R-:W-:Y:S01]  /*3fe0*/  FFMA.FTZ R13, R0, R13, -0.17900948226451873779 ;  /* 0xbe374e43000d7423 */ /* 0x000fe2000001000d */
[----:B------:R-:W-:Y:S01]  /*3ff0*/  FFMA.FTZ R11, R10, R11, 0.28857114911079406738 ;  /* 0x3e93bf990a0b7423 */ /* 0x000fe2000001000b */
[----:B------:R-:W-:Y:S01]  /*4000*/  FFMA.FTZ R9, R4, R9, 0.20512372255325317383 ;  /* 0x3e520bf404097423 */ /* 0x000fe20000010009 */
[----:B------:R0:W-:Y:S01]  /*4010*/  STS [R22+UR6+0xc00], R17 ;  /* 0x000c001116007988 */ /* 0x0001e20008000806 */
[----:B------:R-:W-:Y:S01]  /*4020*/  FFMA.FTZ R13, R0, R13, 0.20512372255325317383 ;  /* 0x3e520bf4000d7423 */ /* 0x000fe2000001000d */
[----:B------:R-:W-:Y:S01]  /*4030*/  FFMA.FTZ R11, R10, R11, -0.36067417263984680176 ;  /* 0xbeb8aa490a0b7423 */ /* 0x000fe2000001000b */
[----:B------:R-:W-:Y:S01]  /*4040*/  FFMA.FTZ R9, R4, R9, -0.24046532809734344482 ;  /* 0xbe763c8b04097423 */ /* 0x000fe20000010009 */
[----:B------:R-:W-:Y:S01]  /*4050*/  BAR.SYNC.DEFER_BLOCKING 0x0 ;  /* 0x0000000000007b1d */ /* 0x000fe20000010000 */
[----:B------:R-:W-:Y:S01]  /*4060*/  FFMA.FTZ R13, R0, R13, -0.24046532809734344482 ;  /* 0xbe763c8b000d7423 */ /* 0x000fe2000001000d */
[----:B------:R-:W-:Y:S01]  /*4070*/  FFMA.FTZ R11, R10, R11, 0.48089820146560668945 ;  /* 0x3ef6384a0a0b7423 */ /* 0x000fe2000001000b */
[----:B-1----:R-:W-:Y:S01]  /*4080*/  FFMA.FTZ R15, R14, R21, -0.16845393180847167969 ;  /* 0xbe2c7f300e0f7423 */ /* 0x002fe20000010015 */
[----:B------:R-:W-:Y:S01]  /*4090*/  FFMA.FTZ R9, R4, R9, 0.28857114911079406738 ;  /* 0x3e93bf9904097423 */ /* 0x000fe20000010009 */
[----:B------:R-:W-:Y:S01]  /*40a0*/  FFMA.FTZ R13, R0, R13, 0.28857114911079406738 ;  /* 0x3e93bf99000d7423 */ /* 0x000fe2000001000d */
[----:B0-----:R-:W-:-:S02]  /*40b0*/  IMAD R17, R25, R40, RZ ;  /* 0x0000002819117224 */ /* 0x001fc400078e02ff */
[----:B------:R-:W-:Y:S01]  /*40c0*/  FFMA.FTZ R11, R10, R11, -0.72134751081466674805 ;  /* 0xbf38aa3b0a0b7423 */ /* 0x000fe2000001000b */
[----:B------:R-:W-:Y:S01]  /*40d0*/  FFMA.FTZ R15, R14, R15, 0.1716887056827545166 ;  /* 0x3e2fcf2a0e0f7423 */ /* 0x000fe2000001000f */
[----:B------:R-:W-:Y:S01]  /*40e0*/  FFMA.FTZ R13, R0, R13, -0.36067417263984680176 ;  /* 0xbeb8aa49000d7423 */ /* 0x000fe2000001000d */
[----:B------:R-:W-:Y:S02]  /*40f0*/  IMAD R18, R40, 0x4, R17 ;  /* 0x0000000428127824 */ /* 0x000fe400078e0211 */
[----:B------:R-:W-:Y:S01]  /*4100*/  FMUL R11, R10, R11 ;  /* 0x0000000b0a0b7220 */ /* 0x000fe20000400000 */
[----:B------:R-:W-:Y:S01]  /*4110*/  FFMA.FTZ R15, R14, R15, -0.17900948226451873779 ;  /* 0xbe374e430e0f7423 */ /* 0x000fe2000001000f */
[----:B------:R-:W-:Y:S01]  /*4120*/  FFMA.FTZ R13, R0, R13, 0.48089820146560668945 ;  /* 0x3ef6384a000d7423 */ /* 0x000fe2000001000d */
[----:B------:R-:W-:Y:S01]  /*4130*/  FFMA.FTZ R9, R4, R9, -0.36067417263984680176 ;  /* 0xbeb8aa4904097423 */ /* 0x000fe20000010009 */
[----:B------:R-:W-:Y:S01]  /*4140*/  LEA R19, R40, R18, 0x2 ;  /* 0x0000001228137211 */ /* 0x000fe200078e10ff */
[----:B------:R-:W-:Y:S01]  /*4150*/  FMUL R11, R10, R11 ;  /* 0x0000000b0a0b7220 */ /* 0x000fe20000400000 */
[----:B------:R-:W-:Y:S01]  /*4160*/  FFMA.FTZ R13, R0, R13, -0.72134751081466674805 ;  /* 0xbf38aa3b000d7423 */ /* 0x000fe2000001000d */
[----:B------:R-:W-:Y:S01]  /*4170*/  FFMA.FTZ R15, R14, R15, 0.20512372255325317383 ;  /* 0x3e520bf40e0f7423 */ /* 0x000fe2000001000f */
[----:B------:R-:W-:Y:S01]  /*4180*/  FFMA.FTZ R9, R4, R9, 0.48089820146560668945 ;  /* 0x3ef6384a04097423 */ /* 0x000fe20000010009 */
[----:B------:R-:W-:Y:S01]  /*4190*/  FFMA.FTZ R11, R10, 1.4426950216293334961, R11 ;  /* 0x3fb8aa3b0a0b7823 */ /* 0x000fe2000001000b */
[----:B------:R-:W-:Y:S01]  /*41a0*/  FMUL R13, R0, R13 ;  /* 0x0000000d000d7220 */ /* 0x000fe20000400000 */
[----:B------:R-:W-:Y:S01]  /*41b0*/  FFMA.FTZ R15, R14, R15, -0.24046532809734344482 ;  /* 0xbe763c8b0e0f7423 */ /* 0x000fe2000001000f */
[----:B------:R-:W-:-:S02]  /*41c0*/  IMAD R20, R40, 0x4, R19 ;  /* 0x0000000428147824 */ /* 0x000fc400078e0213 */
[----:B------:R-:W-:Y:S01]  /*41d0*/  FFMA.FTZ R9, R4, R9, -0.72134751081466674805 ;  /* 0xbf38aa3b04097423 */ /* 0x000fe20000010009 */
[----:B------:R-:W-:Y:S01]  /*41e0*/  FMUL R13, R0, R13 ;  /* 0x0000000d000d7220 */ /* 0x000fe20000400000 */
[----:B------:R-:W-:Y:S01]  /*41f0*/  ISETP.GE.U32.AND P1, PT, R31, 0x7f800000, PT ;  /* 0x7f8000001f00780c */ /* 0x000fe20003f26070 */
[----:B------:R-:W-:Y:S01]  /*4200*/  FFMA.FTZ R15, R14, R15, 0.28857114911079406738 ;  /* 0x3e93bf990e0f7423 */ /* 0x000fe2000001000f */
[----:B------:R-:W-:Y:S02]  /*4210*/  IMAD R21, R40, 0x4, R20 ;  /* 0x0000000428157824 */ /* 0x000fe400078e0214 */
[----:B------:R-:W-:Y:S01]  /*4220*/  FFMA.FTZ R13, R0, 1.4426950216293334961, R13 ;  /* 0x3fb8aa3b000d7823 */ /* 0x000fe2000001000d */
[----:B------:R-:W-:Y:S01]  /*4230*/  FADD R0, R12, R11 ;  /* 0x0000000b0c007221 */ /* 0x000fe20000000000 */
[----:B------:R-:W-:Y:S01]  /*4240*/  FMUL R9, R4, R9 ;  /* 0x0000000904097220 */ /* 0x000fe20000400000 */
[----:B------:R-:W0:Y:S01]  /*4250*/  LDC.64 R10, c[0x0][0x398] ;  /* 0x0000e600ff0a7b82 */ /* 0x000e220000000a00 */
[----:B------:R-:W-:Y:S01]  /*4260*/  ISETP.GE.U32.AND P4, PT, R36, 0x7f800000, PT ;  /* 0x7f8000002400780c */ /* 0x000fe20003f86070 */
[----:B------:R-:W-:Y:S01]  /*4270*/  FFMA.FTZ R15, R14, R15, -0.36067417263984680176 ;  /* 0xbeb8aa490e0f7423 */ /* 0x000fe2000001000f */
[----:B------:R-:W-:Y:S01]  /*4280*/  LEA R23, R40, R21, 0x2 ;  /* 0x0000001528177211 */ /* 0x000fe200078e10ff */
[----:B------:R-:W-:Y:S01]  /*4290*/  FMUL R9, R4, R9 ;  /* 0x0000000904097220 */ /* 0x000fe20000400000 */
[----:B------:R-:W-:Y:S01]  /*42a0*/  ISETP.GE.U32.AND P6, PT, R33, 0x7f800000, PT ;  /* 0x7f8000002100780c */ /* 0x000fe20003fc6070 */
[----:B------:R-:W-:Y:S01]  /*42b0*/  FFMA.FTZ R15, R14, R15, 0.48089820146560668945 ;  /* 0x3ef6384a0e0f7423 */ /* 0x000fe2000001000f */
[----:B------:R-:W-:Y:S01]  /*42c0*/  LOP3.LUT R30, R7, 0x4, RZ, 0x3c, !PT ;  /* 0x00000004071e7812 */ /* 0x000fe200078e3cff */
[----:B------:R-:W1:Y:S01]  /*42d0*/  LDS R43, [R7+UR6] ;  /* 0x00000006072b7984 */ /* 0x000e620008000800 */
[----:B------:R-:W-:Y:S01]  /*42e0*/  FFMA.FTZ R4, R4, 1.4426950216293334961, R9 ;  /* 0x3fb8aa3b04047823 */ /* 0x000fe20000010009 */
[----:B------:R-:W-:Y:S01]  /*42f0*/  IMAD R25, R40, 0x4, R23 ;  /* 0x0000000428197824 */ /* 0x000fe200078e0217 */
[----:B------:R-:W-:Y:S01]  /*4300*/  ISETP.GE.U32.AND P5, PT, R59, 0x7f800000, PT ;  /* 0x7f8000003b00780c */ /* 0x000fe20003fa6070 */
[----:B------:R-:W2:Y:S01]  /*4310*/  LDS R51, [R30+UR6] ;  /* 0x000000061e337984 */ /* 0x000ea20008000800 */
[----:B------:R-:W-:-:S02]  /*4320*/  @P1 IMAD.MOV.U32 R6, RZ, RZ, 0x7f800000 ;  /* 0x7f800000ff061424 */ /* 0x000fc400078e00ff */
[----:B------:R-:W-:Y:S01]  /*4330*/  FFMA.FTZ R15, R14, R15, -0.72134751081466674805 ;  /* 0xbf38aa3b0e0f7423 */ /* 0x000fe2000001000f */
[----:B------:R-:W-:Y:S01]  /*4340*/  FADD R3, R3, R4 ;  /* 0x0000000403037221 */ /* 0x000fe20000000000 */
[----:B------:R-:W3:Y:S01]  /*4350*/  LDS R45, [R7+UR6+0x100] ;  /* 0x00010006072d7984 */ /* 0x000ee20008000800 */
[----:B------:R-:W-:Y:S02]  /*4360*/  IMAD R27, R40, 0x4, R25 ;  /* 0x00000004281b7824 */ /* 0x000fe400078e0219 */
[----:B------:R-:W-:Y:S01]  /*4370*/  @P1 FFMA.FTZ R3, R31, R6, +INF ;  /* 0x7f8000001f031423 */ /* 0x000fe20000010006 */
[----:B------:R-:W-:Y:S01]  /*4380*/  @P4 IMAD.MOV.U32 R9, RZ, RZ, 0x7f800000 ;  /* 0x7f800000ff094424 */ /* 0x000fe200078e00ff */
[----:B------:R-:W4:Y:S01]  /*4390*/  LDS R53, [R30+UR6+0x100] ;  /* 0x000100061e357984 */ /* 0x000f220008000800 */
[----:B------:R-:W-:Y:S01]  /*43a0*/  FMUL R15, R14, R15 ;  /* 0x0000000f0e0f7220 */ /* 0x000fe20000400000 */
[----:B------:R-:W-:Y:S02]  /*43b0*/  IMAD R6, R2, UR5, RZ ;  /* 0x0000000502067c24 */ /* 0x000fe4000f8e02ff */
[----:B------:R-:W-:Y:S01]  /*43c0*/  FADD R4, R8, R13 ;  /* 0x0000000d08047221 */ /* 0x000fe20000000000 */
[----:B------:R-:W5:Y:S01]  /*43d0*/  LDS R47, [R7+UR6+0x200] ;  /* 0x00020006072f7984 */ /* 0x000f620008000800 */
[----:B------:R-:W-:Y:S01]  /*43e0*/  @P6 MOV R8, 0x7f800000 ;  /* 0x7f80000000086802 */ /* 0x000fe20000000f00 */
[----:B------:R-:W-:Y:S01]  /*43f0*/  @P4 FFMA.FTZ R4, R36, R9, +INF ;  /* 0x7f80000024044423 */ /* 0x000fe20000010009 */
[----:B------:R-:W-:Y:S01]  /*4400*/  LEA R28, R40, R27, 0x2 ;  /* 0x0000001b281c7211 */ /* 0x000fe200078e10ff */
[----:B------:R-:W1:Y:S01]  /*4410*/  LDS R55, [R30+UR6+0x200] ;  /* 0x000200061e377984 */ /* 0x000e620008000800 */
[----:B------:R-:W-:Y:S01]  /*4420*/  FMUL R15, R14, R15 ;  /* 0x0000000f0e0f7220 */ /* 0x000fe20000400000 */
[----:B------:R-:W-:-:S02]  /*4430*/  IMAD.SHL.U32 R9, R6, 0x2, RZ ;  /* 0x0000000206097824 */ /* 0x000fc400078e00ff */
[----:B------:R-:W-:Y:S01]  /*4440*/  @P6 FFMA.FTZ R0, R33, R8, +INF ;  /* 0x7f80000021006423 */ /* 0x000fe20000010008 */
[----:B------:R-:W3:Y:S01]  /*4450*/  LDS R49, [R7+UR6+0x300] ;  /* 0x0003000607317984 */ /* 0x000ee20008000800 */
[----:B------:R-:W-:Y:S01]  /*4460*/  UIMAD.WIDE UR4, UR4, 0x2, URZ ;  /* 0x00000002040478a5 */ /* 0x000fe2000f8e02ff */
[----:B------:R-:W-:Y:S01]  /*4470*/  FFMA.FTZ R15, R14, 1.4426950216293334961, R15 ;  /* 0x3fb8aa3b0e0f7823 */ /* 0x000fe2000001000f */
[----:B------:R-:W-:Y:S01]  /*4480*/  IMAD R29, R40, 0x4, R28 ;  /* 0x00000004281d7824 */ /* 0x000fe200078e021c */
[----:B------:R-:W4:Y:S01]  /*4490*/  LDS R57, [R30+UR6+0x300] ;  /* 0x000300061e397984 */ /* 0x000f220008000800 */
[----:B------:R-:W-:Y:S01]  /*44a0*/  FSETP.NEU.AND P1, PT, R36, RZ, PT ;  /* 0x000000ff2400720b */ /* 0x000fe20003f2d000 */
[----:B------:R-:W-:Y:S01]  /*44b0*/  IMAD.HI R6, R6, 0x2, RZ ;  /* 0x0000000206067827 */ /* 0x000fe200078e02ff */
[----:B------:R-:W-:-:S03]  /*44c0*/  @P5 MOV R8, 0x7f800000 ;  /* 0x7f80000000085802 */ /* 0x000fc60000000f00 */
[----:B------:R-:W-:Y:S01]  /*44d0*/  FADD R38, R16, R15 ;  /* 0x0000000f10267221 */ /* 0x000fe20000000000 */
[----:B0-----:R-:W-:Y:S02]  /*44e0*/  IADD3 R36, P4, P6, R9, UR8, R10 ;  /* 0x0000000809247c10 */ /* 0x001fe4000fe9e00a */
[----:B------:R-:W-:Y:S01]  /*44f0*/  FSETP.NEU.AND P3, PT, R31, RZ, PT ;  /* 0x000000ff1f00720b */ /* 0x000fe20003f6d000 */
[----:B------:R-:W-:Y:S02]  /*4500*/  IMAD R31, R40, 0x4, R29 ;  /* 0x00000004281f7824 */ /* 0x000fe400078e021d */
[----:B------:R-:W-:Y:S01]  /*4510*/  @P5 FFMA.FTZ R38, R59, R8, +INF ;  /* 0x7f8000003b265423 */ /* 0x000fe20000010008 */
[----:B------:R-:W-:Y:S01]  /*4520*/  IADD3.X R42, PT, PT, R6, UR5, R11, P4, P6 ;  /* 0x00000005062a7c10 */ /* 0x000fe2000a7ec40b */
[----:B------:R-:W0:Y:S01]  /*4530*/  LDCU UR4, c[0x0][0x3ec] ;  /* 0x00007d80ff0477ac */ /* 0x000e220008000800 */
[----:B------:R-:W-:Y:S02]  /*4540*/  LEA R8, P4, R17, R36, 0x1 ;  /* 0x0000002411087211 */ /* 0x000fe400078808ff */
[----:B------:R-:W-:-:S02]  /*4550*/  FSETP.NEU.AND P2, PT, R33, RZ, PT ;  /* 0x000000ff2100720b */ /* 0x000fc40003f4d000 */
[----:B------:R-:W-:Y:S02]  /*4560*/  LEA R33, R40, R31, 0x2 ;  /* 0x0000001f28217211 */ /* 0x000fe400078e10ff */
[-C--:B------:R-:W-:Y:S02]  /*4570*/  LEA R10, P6, R18, R36.reuse, 0x1 ;  /* 0x00000024120a7211 */ /* 0x080fe400078c08ff */
[----:B------:R-:W-:Y:S01]  /*4580*/  LEA R12, P5, R19, R36, 0x1 ;  /* 0x00000024130c7211 */ /* 0x000fe200078a08ff */
[----:B------:R-:W-:Y:S01]  /*4590*/  IMAD R35, R40, 0x4, R33 ;  /* 0x0000000428237824 */ /* 0x000fe200078e0221 */
[----:B------:R-:W-:Y:S02]  /*45a0*/  LEA.HI.X.SX32 R9, R17, R42, 0x1, P4 ;  /* 0x0000002a11097211 */ /* 0x000fe400020f0eff */
[----:B------:R-:W-:Y:S01]  /*45b0*/  LEA R14, P4, R20, R36, 0x1 ;  /* 0x00000024140e7211 */ /* 0x000fe200078808ff */
[----:B------:R-:W-:Y:S01]  /*45c0*/  IMAD R37, R40, 0x4, R35 ;  /* 0x0000000428257824 */ /* 0x000fe200078e0223 */
[----:B------:R-:W-:Y:S01]  /*45d0*/  LEA.HI.X.SX32 R11, R18, R42, 0x1, P6 ;  /* 0x0000002a120b7211 */ /* 0x000fe200030f0eff */
[----:B-1----:R-:W-:Y:S01]  /*45e0*/  STG.E.U16 desc[UR10][R8.64], R43 ;  /* 0x0000002b08007986 */ /* 0x002fe2000c10150a */
[----:B------:R-:W-:Y:S01]  /*45f0*/  LEA R16, P6, R21, R36, 0x1 ;  /* 0x0000002415107211 */ /* 0x000fe200078c08ff */
[----:B------:R-:W-:Y:S01]  /*4600*/  IMAD R39, R40, 0x4, R37 ;  /* 0x0000000428277824 */ /* 0x000fe200078e0225 */
[----:B------:R-:W-:Y:S01]  /*4610*/  LEA.HI.X.SX32 R13, R19, R42, 0x1, P5 ;  /* 0x0000002a130d7211 */ /* 0x000fe200028f0eff */
[----:B--2---:R-:W-:Y:S01]  /*4620*/  STG.E.U16 desc[UR10][R10.64], R51 ;  /* 0x000000330a007986 */ /* 0x004fe2000c10150a */
[----:B------:R-:W-:Y:S01]  /*4630*/  LEA R18, P5, R23, R36, 0x1 ;  /* 0x0000002417127211 */ /* 0x000fe200078a08ff */
[----:B0-----:R-:W-:Y:S01]  /*4640*/  UIMAD UR4, UR7, UR4, URZ ;  /* 0x00000004070472a4 */ /* 0x001fe2000f8e02ff */
[----:B------:R-:W-:Y:S01]  /*4650*/  LEA.HI.X.SX32 R15, R20, R42, 0x1, P4 ;  /* 0x0000002a140f7211 */ /* 0x000fe200020f0eff */
[----:B---3--:R0:W-:Y:S01]  /*4660*/  STG.E.U16 desc[UR10][R12.64], R45 ;  /* 0x0000002d0c007986 */ /* 0x0081e2000c10150a */
[----:B------:R-:W-:Y:S01]  /*4670*/  LEA R20, P4, R25, R36, 0x1 ;  /* 0x0000002419147211 */ /* 0x000fe200078808ff */
[----:B------:R-:W-:Y:S01]  /*4680*/  USHF.L.U32 UR7, UR4, 0x2, URZ ;  /* 0x0000000204077899 */ /* 0x000fe200080006ff */
[----:B------:R-:W-:Y:S01]  /*4690*/  LEA.HI.X.SX32 R17, R21, R42, 0x1, P6 ;  /* 0x0000002a15117211 */ /* 0x000fe200030f0eff */
[----:B----4-:R1:W-:Y:S01]  /*46a0*/  STG.E.U16 desc[UR10][R14.64], R53 ;  /* 0x000000350e007986 */ /* 0x0103e2000c10150a */
[----:B------:R-:W-:Y:S01]  /*46b0*/  LEA R22, P6, R27, R36, 0x1 ;  /* 0x000000241b167211 */ /* 0x000fe200078c08ff */
[----:B------:R-:W-:Y:S01]  /*46c0*/  UIMAD.WIDE UR4, UR4, 0x4, URZ ;  /* 0x00000004040478a5 */ /* 0x000fe2000f8e02ff */
[----:B------:R-:W-:Y:S01]  /*46d0*/  LEA.HI.X.SX32 R19, R23, R42, 0x1, P5 ;  /* 0x0000002a17137211 */ /* 0x000fe200028f0eff */
[----:B-----5:R2:W-:Y:S01]  /*46e0*/  STG.E.U16 desc[UR10][R16.64], R47 ;  /* 0x0000002f10007986 */ /* 0x0205e2000c10150a */
[----:B------:R-:W-:-:S02]  /*46f0*/  LEA R24, P5, R28, R36, 0x1 ;  /* 0x000000241c187211 */ /* 0x000fc400078a08ff */
[----:B------:R-:W-:Y:S01]  /*4700*/  LEA.HI.X.SX32 R21, R25, R42, 0x1, P4 ;  /* 0x0000002a19157211 */ /* 0x000fe200020f0eff */
[----:B------:R3:W-:Y:S01]  /*4710*/  STG.E.U16 desc[UR10][R18.64], R55 ;  /* 0x0000003712007986 */ /* 0x0007e2000c10150a */
[----:B------:R-:W-:Y:S01]  /*4720*/  LEA R26, P4, R29, R36, 0x1 ;  /* 0x000000241d1a7211 */ /* 0x000fe200078808ff */
[----:B0-----:R-:W0:Y:S01]  /*4730*/  LDC.64 R12, c[0x0][0x3a0] ;  /* 0x0000e800ff0c7b82 */ /* 0x001e220000000a00 */
[----:B------:R-:W-:Y:S01]  /*4740*/  LEA.HI.X.SX32 R23, R27, R42, 0x1, P6 ;  /* 0x0000002a1b177211 */ /* 0x000fe200030f0eff */
[----:B------:R-:W-:Y:S01]  /*4750*/  STG.E.U16 desc[UR10][R20.64], R49 ;  /* 0x0000003114007986 */ /* 0x000fe2000c10150a */
[----:B------:R-:W-:Y:S02]  /*4760*/  LEA R6, P6, R31, R36, 0x1 ;  /* 0x000000241f067211 */ /* 0x000fe400078c08ff */
[----:B------:R-:W-:Y:S01]  /*4770*/  LEA.HI.X.SX32 R25, R28, R42, 0x1, P5 ;  /* 0x0000002a1c197211 */ /* 0x000fe200028f0eff */
[----:B------:R-:W-:Y:S01]  /*4780*/  STG.E.U16 desc[UR10][R22.64], R57 ;  /* 0x0000003916007986 */ /* 0x000fe2000c10150a */
[----:B------:R-:W-:-:S02]  /*4790*/  LEA R28, P5, R33, R36, 0x1 ;  /* 0x00000024211c7211 */ /* 0x000fc400078a08ff */
[----:B------:R-:W-:Y:S02]  /*47a0*/  LEA.HI.X.SX32 R27, R29, R42, 0x1, P4 ;  /* 0x0000002a1d1b7211 */ /* 0x000fe400020f0eff */
[----:B------:R-:W-:Y:S02]  /*47b0*/  LEA R30, P4, R35, R36, 0x1 ;  /* 0x00000024231e7211 */ /* 0x000fe400078808ff */
[----:B------:R-:W-:Y:S02]  /*47c0*/  LEA R40, R40, R39, 0x2 ;  /* 0x0000002728287211 */ /* 0x000fe400078e10ff */
[----:B------:R-:W-:Y:S02]  /*47d0*/  LEA.HI.X.SX32 R7, R31, R42, 0x1, P6 ;  /* 0x0000002a1f077211 */ /* 0x000fe400030f0eff */
[----:B------:R-:W-:Y:S02]  /*47e0*/  PRMT R9, R43, 0x7632, R9 ;  /* 0x000076322b097816 */ /* 0x000fe40000000009 */
[----:B------:R-:W-:-:S02]  /*47f0*/  LEA R32, P6, R37, R36, 0x1 ;  /* 0x0000002425207211 */ /* 0x000fc400078c08ff */
[----:B------:R-:W-:Y:S01]  /*4800*/  LEA.HI.X.SX32 R29, R33, R42, 0x1, P5 ;  /* 0x0000002a211d7211 */ /* 0x000fe200028f0eff */
[----:B------:R-:W-:Y:S01]  /*4810*/  STG.E.U16 desc[UR10][R24.64], R9 ;  /* 0x0000000918007986 */ /* 0x000fe2000c10150a */
[----:B------:R-:W-:Y:S02]  /*4820*/  PRMT R11, R51, 0x7632, R11 ;  /* 0x00007632330b7816 */ /* 0x000fe4000000000b */
[----:B------:R-:W-:Y:S02]  /*4830*/  LEA R34, P5, R39, R36, 0x1 ;  /* 0x0000002427227211 */ /* 0x000fe400078a08ff */
[----:B------:R-:W-:Y:S01]  /*4840*/  LEA.HI.X.SX32 R31, R35, R42, 0x1, P4 ;  /* 0x0000002a231f7211 */ /* 0x000fe200020f0eff */
[----:B------:R-:W-:Y:S01]  /*4850*/  STG.E.U16 desc[UR10][R26.64], R11 ;  /* 0x0000000b1a007986 */ /* 0x000fe2000c10150a */
[----:B-1----:R-:W-:Y:S02]  /*4860*/  PRMT R15, R45, 0x7632, R15 ;  /* 0x000076322d0f7816 */ /* 0x002fe4000000000f */
[----:B------:R-:W-:-:S02]  /*4870*/  LEA R36, P4, R40, R36, 0x1 ;  /* 0x0000002428247211 */ /* 0x000fc400078808ff */
[----:B------:R-:W-:Y:S01]  /*4880*/  PRMT R10, R53, 0x7632, R10 ;  /* 0x00007632350a7816 */ /* 0x000fe2000000000a */
[----:B------:R1:W-:Y:S01]  /*4890*/  STG.E.U16 desc[UR10][R6.64], R15 ;  /* 0x0000000f06007986 */ /* 0x0003e2000c10150a */
[----:B--2---:R-:W-:Y:S02]  /*48a0*/  PRMT R47, R47, 0x7632, R47 ;  /* 0x000076322f2f7816 */ /* 0x004fe4000000002f */
[-C--:B------:R-:W-:Y:S01]  /*48b0*/  LEA.HI.X.SX32 R33, R37, R42.reuse, 0x1, P6 ;  /* 0x0000002a25217211 */ /* 0x080fe200030f0eff */
[----:B------:R2:W-:Y:S01]  /*48c0*/  STG.E.U16 desc[UR10][R28.64], R10 ;  /* 0x0000000a1c007986 */ /* 0x0005e2000c10150a */
[----:B------:R-:W-:Y:S02]  /*48d0*/  PRMT R16, R55, 0x7632, R16 ;  /* 0x0000763237107816 */ /* 0x000fe40000000010 */
[----:B------:R-:W-:Y:S01]  /*48e0*/  LEA.HI.X.SX32 R35, R39, R42, 0x1, P5 ;  /* 0x0000002a27237211 */ /* 0x000fe200028f0eff */
[----:B------:R4:W-:Y:S01]  /*48f0*/  STG.E.U16 desc[UR10][R30.64], R47 ;  /* 0x0000002f1e007986 */ /* 0x0009e2000c10150a */
[----:B------:R-:W-:-:S02]  /*4900*/  PRMT R17, R49, 0x7632, R17 ;  /* 0x0000763231117816 */ /* 0x000fc40000000011 */
[----:B------:R-:W-:Y:S01]  /*4910*/  LEA.HI.X.SX32 R37, R40, R42, 0x1, P4 ;  /* 0x0000002a28257211 */ /* 0x000fe200020f0eff */
[----:B------:R4:W-:Y:S01]  /*4920*/  STG.E.U16 desc[UR10][R32.64], R16 ;  /* 0x0000001020007986 */ /* 0x0009e2000c10150a */
[----:B---3--:R-:W-:Y:S02]  /*4930*/  PRMT R18, R57, 0x7632, R18 ;  /* 0x0000763239127816 */ /* 0x008fe40000000012 */
[----:B------:R-:W-:Y:S01]  /*4940*/  FSETP.NEU.AND P6, PT, R59, RZ, PT ;  /* 0x000000ff3b00720b */ /* 0x000fe20003fcd000 */
[----:B------:R4:W-:Y:S01]  /*4950*/  STG.E.U16 desc[UR10][R34.64], R17 ;  /* 0x0000001122007986 */ /* 0x0009e2000c10150a */
[----:B------:R-:W-:Y:S02]  /*4960*/  FSEL R8, R3, -INF , P3 ;  /* 0xff80000003087808 */ /* 0x000fe40001800000 */
[----:B------:R-:W-:Y:S01]  /*4970*/  FSEL R3, R0, -INF , P2 ;  /* 0xff80000000037808 */ /* 0x000fe20001000000 */
[----:B------:R4:W-:Y:S01]  /*4980*/  STG.E.U16 desc[UR10][R36.64], R18 ;  /* 0x0000001224007986 */ /* 0x0009e2000c10150a */
[----:B------:R-:W-:Y:S01]  /*4990*/  FSEL R4, R4, -INF , P1 ;  /* 0xff80000004047808 */ /* 0x000fe20000800000 */
[----:B------:R-:W-:Y:S01]  /*49a0*/  FFMA R8, R8, 0.69314718246459960938, R141 ;  /* 0x3f31721808087823 */ /* 0x000fe2000000008d */
[----:B-1----:R-:W-:Y:S01]  /*49b0*/  FSEL R7, R38, -INF , P6 ;  /* 0xff80000026077808 */ /* 0x002fe20003000000 */
[----:B------:R-:W-:Y:S01]  /*49c0*/  FFMA R9, R3, 0.69314718246459960938, R132 ;  /* 0x3f31721803097823 */ /* 0x000fe20000000084 */
[----:B------:R-:W-:Y:S01]  /*49d0*/  LOP3.LUT R5, R5, 0x70, RZ, 0xc0, !PT ;  /* 0x0000007005057812 */ /* 0x000fe200078ec0ff */
[----:B--2---:R-:W-:Y:S01]  /*49e0*/  FFMA R10, R4, 0.69314718246459960938, R133 ;  /* 0x3f317218040a7823 */ /* 0x004fe20000000085 */
[----:B------:R-:W-:-:S02]  /*49f0*/  IMAD.SHL.U32 R3, R2, 0x4, RZ ;  /* 0x0000000402037824 */ /* 0x000fc400078e00ff */
[----:B------:R-:W-:Y:S01]  /*4a00*/  FFMA R11, R7, 0.69314718246459960938, R134 ;  /* 0x3f317218070b7823 */ /* 0x000fe20000000086 */
[----:B------:R-:W-:Y:S01]  /*4a10*/  BAR.SYNC.DEFER_BLOCKING 0x0 ;  /* 0x0000000000007b1d */ /* 0x000fe20000010000 */
[----:B------:R-:W-:Y:S01]  /*4a20*/  IMAD.HI R0, R2, 0x4, RZ ;  /* 0x0000000402007827 */ /* 0x000fe200078e02ff */
[----:B0-----:R-:W-:-:S04]  /*4a30*/  IADD3 R2, P1, P2, R3, UR7, R12 ;  /* 0x0000000703027c10 */ /* 0x001fc8000fa3e00c */
[----:B------:R-:W-:Y:S01]  /*4a40*/  IADD3.X R3, PT, PT, R0, UR5, R13, P1, P2 ;  /* 0x0000000500037c10 */ /* 0x000fe20008fe440d */
[----:B------:R4:W-:Y:S01]  /*4a50*/  STS.128 [R5+UR6], R8 ;  /* 0x0000000805007988 */ /* 0x0009e20008000c06 */
[----:B------:R-:W-:Y:S06]  /*4a60*/  BAR.SYNC.DEFER_BLOCKING 0x0 ;  /* 0x0000000000007b1d */ /* 0x000fec0000010000 */
[----:B------:R-:W-:Y:S05]  /*4a70*/  @P0 EXIT ;  /* 0x000000000000094d */ /* 0x000fea0003800000 */
[----:B------:R-:W0:Y:S04]  /*4a80*/  LDS R41, [R41] ;  /* 0x0000000029297984 */ /* 0x000e280000000800 */
[----:B0-----:R-:W-:Y:S01]  /*4a90*/  STG.E desc[UR10][R2.64], R41 ;  /* 0x0000002902007986 */ /* 0x001fe2000c10190a */
[----:B------:R-:W-:Y:S05]  /*4aa0*/  EXIT ;  /* 0x000000000000794d */ /* 0x000fea0003800000 */
.L_x_2:
[----:B------:R-:W-:-:S00]  /*4ab0*/  BRA `(.L_x_2) ;  /* 0xfffffffc00fc7947 */ /* 0x000fc0000383ffff */
[----:B------:R-:W-:-:S00]  /*4ac0*/  NOP ;  /* 0x0000000000007918 */ /* 0x000fc00000000000 */
        /* <DEDUP_REMOVED lines=11> */
.L_x_3:


//--------------------- .nv.global.init           --------------------------
	.section	.nv.global.init,"aw",@progbits
.nv.global.init:
	.type		_$_str,@object
	.size		_$_str,(.L_0 - _$_str)
_$_str:
        /*0000*/ 	.byte	0x5f, 0x5f, 0x43, 0x55, 0x44, 0x41, 0x5f, 0x46, 0x54, 0x5a, 0x00
.L_0:


//--------------------- .nv.shared.attn_fwd       --------------------------
	.section	.nv.shared.attn_fwd,"aw",@nobits
	.sectionflags	@""
	.align	16
	.zero		1024


//--------------------- .nv.shared.reserved.0     --------------------------
	.section	.nv.shared.reserved.0,"aw",@nobits
	.weak		__nv_reservedSMEM_offset_0_alias
	.size		__nv_reservedSMEM_offset_0_alias, 0, 64
	.other		__nv_reservedSMEM_offset_0_alias,@"STO_CUDA_RESERVED_SHARED STV_DEFAULT"
__nv_reservedSMEM_offset_0_alias:
	.zero		0
	.zero		64


//--------------------- .nv.constant0.attn_fwd    --------------------------
	.section	.nv.constant0.attn_fwd,"a",@progbits
	.sectionflags	@""
	.align	4
.nv.constant0.attn_fwd:
	.zero		1032


//--------------------- SYMBOLS --------------------------

	.type		.nv.reservedSmem.offset0,@object
	.size		.nv.reservedSmem.offset0,0x4
	.type		.nv.reservedSmem.cap,@object
	.size		.nv.reservedSmem.cap,0x4
